	.target	sm_90a

	.elftype	@"ET_EXEC"


//--------------------- .note.nv.tkinfo           --------------------------
	.section	.note.nv.tkinfo,"",@"SHT_NOTE"
	.sectionflags	@"SHF_NOTE_NV_TKINFO"
	.tkinfo
        /*0018*/ 	.word	0x00000002
        /*0030*/ 	.string	""
        /*0030*/ 	.string	"ptxas"
        /*0030*/ 	.string	"Cuda compilation tools, release 13.0, V13.0.88"
        /*0030*/ 	.string	"Build cuda_13.0.r13.0/compiler.36424714_0"
        /*0030*/ 	.string	"-arch sm_90a -m 64 "



//--------------------- .note.nv.cuinfo           --------------------------
	.section	.note.nv.cuinfo,"",@"SHT_NOTE"
	.sectionflags	@"SHF_NOTE_NV_CUINFO"
        /*0018*/ 	.short	0x0002
        /*001a*/ 	.short	0x005a
        /*001c*/ 	.short	0x0082
	.zero		2


//--------------------- .nv.info                  --------------------------
	.section	.nv.info,"",@"SHT_CUDA_INFO"
	.align	4


	//----- nvinfo : EIATTR_REGCOUNT
	.align		4
        /*0000*/ 	.byte	0x04, 0x2f
        /*0002*/ 	.short	(.L_29 - .L_28)
	.align		4
.L_28:
        /*0004*/ 	.word	index@(_ZN2at6native54_GLOBAL__N__3d75cb98_21_fused_adagrad_impl_cu_7510a93525multi_tensor_apply_kernelINS1_32FusedOptimizerTensorListMetadataILi3EEENS1_23FusedAdagradMathFunctorIdEEJPKfddddbS8_S8_EEEvT_T0_DpT1_)
        /*0008*/ 	.word	0x0000004a


	//----- nvinfo : EIATTR_FRAME_SIZE
	.align		4
.L_29:
        /*000c*/ 	.byte	0x04, 0x11
        /*000e*/ 	.short	(.L_31 - .L_30)
	.align		4
.L_30:
        /*0010*/ 	.word	index@($__internal_4_$__cuda_sm20_dsqrt_rn_f64_mediumpath_v1)
        /*0014*/ 	.word	0x00000000


	//----- nvinfo : EIATTR_FRAME_SIZE
	.align		4
.L_31:
        /*0018*/ 	.byte	0x04, 0x11
        /*001a*/ 	.short	(.L_33 - .L_32)
	.align		4
.L_32:
        /*001c*/ 	.word	index@($__internal_3_$__cuda_sm20_div_rn_f64_full)
        /*0020*/ 	.word	0x00000000


	//----- nvinfo : EIATTR_FRAME_SIZE
	.align		4
.L_33:
        /*0024*/ 	.byte	0x04, 0x11
        /*0026*/ 	.short	(.L_35 - .L_34)
	.align		4
.L_34:
        /*0028*/ 	.word	index@(_ZN2at6native54_GLOBAL__N__3d75cb98_21_fused_adagrad_impl_cu_7510a93525multi_tensor_apply_kernelINS1_32FusedOptimizerTensorListMetadataILi3EEENS1_23FusedAdagradMathFunctorIdEEJPKfddddbS8_S8_EEEvT_T0_DpT1_)
        /*002c*/ 	.word	0x00000000


	//----- nvinfo : EIATTR_REGCOUNT
	.align		4
.L_35:
        /*0030*/ 	.byte	0x04, 0x2f
        /*0032*/ 	.short	(.L_37 - .L_36)
	.align		4
.L_36:
        /*0034*/ 	.word	index@(_ZN2at6native54_GLOBAL__N__3d75cb98_21_fused_adagrad_impl_cu_7510a93525multi_tensor_apply_kernelINS1_32FusedOptimizerTensorListMetadataILi3EEENS1_23FusedAdagradMathFunctorIfEEJPKfddddbS8_S8_EEEvT_T0_DpT1_)
        /*0038*/ 	.word	0x0000003d


	//----- nvinfo : EIATTR_FRAME_SIZE
	.align		4
.L_37:
        /*003c*/ 	.byte	0x04, 0x11
        /*003e*/ 	.short	(.L_39 - .L_38)
	.align		4
.L_38:
        /*0040*/ 	.word	index@($__internal_2_$__cuda_sm20_div_rn_f64_full)
        /*0044*/ 	.word	0x00000000


	//----- nvinfo : EIATTR_FRAME_SIZE
	.align		4
.L_39:
        /*0048*/ 	.byte	0x04, 0x11
        /*004a*/ 	.short	(.L_41 - .L_40)
	.align		4
.L_40:
        /*004c*/ 	.word	index@(_ZN2at6native54_GLOBAL__N__3d75cb98_21_fused_adagrad_impl_cu_7510a93525multi_tensor_apply_kernelINS1_32FusedOptimizerTensorListMetadataILi3EEENS1_23FusedAdagradMathFunctorIfEEJPKfddddbS8_S8_EEEvT_T0_DpT1_)
        /*0050*/ 	.word	0x00000000


	//----- nvinfo : EIATTR_REGCOUNT
	.align		4
.L_41:
        /*0054*/ 	.byte	0x04, 0x2f
        /*0056*/ 	.short	(.L_43 - .L_42)
	.align		4
.L_42:
        /*0058*/ 	.word	index@(_ZN2at6native54_GLOBAL__N__3d75cb98_21_fused_adagrad_impl_cu_7510a93525multi_tensor_apply_kernelINS1_32FusedOptimizerTensorListMetadataILi3EEENS1_23FusedAdagradMathFunctorIN3c104HalfEEEJPKfddddbSA_SA_EEEvT_T0_DpT1_)
        /*005c*/ 	.word	0x0000003e


	//----- nvinfo : EIATTR_FRAME_SIZE
	.align		4
.L_43:
        /*0060*/ 	.byte	0x04, 0x11
        /*0062*/ 	.short	(.L_45 - .L_44)
	.align		4
.L_44:
        /*0064*/ 	.word	index@($__internal_1_$__cuda_sm20_div_rn_f64_full)
        /*0068*/ 	.word	0x00000000


	//----- nvinfo : EIATTR_FRAME_SIZE
	.align		4
.L_45:
        /*006c*/ 	.byte	0x04, 0x11
        /*006e*/ 	.short	(.L_47 - .L_46)
	.align		4
.L_46:
        /*0070*/ 	.word	index@(_ZN2at6native54_GLOBAL__N__3d75cb98_21_fused_adagrad_impl_cu_7510a93525multi_tensor_apply_kernelINS1_32FusedOptimizerTensorListMetadataILi3EEENS1_23FusedAdagradMathFunctorIN3c104HalfEEEJPKfddddbSA_SA_EEEvT_T0_DpT1_)
        /*0074*/ 	.word	0x00000000


	//----- nvinfo : EIATTR_REGCOUNT
	.align		4
.L_47:
        /*0078*/ 	.byte	0x04, 0x2f
        /*007a*/ 	.short	(.L_49 - .L_48)
	.align		4
.L_48:
        /*007c*/ 	.word	index@(_ZN2at6native54_GLOBAL__N__3d75cb98_21_fused_adagrad_impl_cu_7510a93525multi_tensor_apply_kernelINS1_32FusedOptimizerTensorListMetadataILi3EEENS1_23FusedAdagradMathFunctorIN3c108BFloat16EEEJPKfddddbSA_SA_EEEvT_T0_DpT1_)
        /*0080*/ 	.word	0x0000003e


	//----- nvinfo : EIATTR_FRAME_SIZE
	.align		4
.L_49:
        /*0084*/ 	.byte	0x04, 0x11
        /*0086*/ 	.short	(.L_51 - .L_50)
	.align		4
.L_50:
        /*0088*/ 	.word	index@($__internal_0_$__cuda_sm20_div_rn_f64_full)
        /*008c*/ 	.word	0x00000000


	//----- nvinfo : EIATTR_FRAME_SIZE
	.align		4
.L_51:
        /*0090*/ 	.byte	0x04, 0x11
        /*0092*/ 	.short	(.L_53 - .L_52)
	.align		4
.L_52:
        /*0094*/ 	.word	index@(_ZN2at6native54_GLOBAL__N__3d75cb98_21_fused_adagrad_impl_cu_7510a93525multi_tensor_apply_kernelINS1_32FusedOptimizerTensorListMetadataILi3EEENS1_23FusedAdagradMathFunctorIN3c108BFloat16EEEJPKfddddbSA_SA_EEEvT_T0_DpT1_)
        /*0098*/ 	.word	0x00000000


	//----- nvinfo : EIATTR_MIN_STACK_SIZE
	.align		4
.L_53:
        /*009c*/ 	.byte	0x04, 0x12
        /*009e*/ 	.short	(.L_55 - .L_54)
	.align		4
.L_54:
        /*00a0*/ 	.word	index@(_ZN2at6native54_GLOBAL__N__3d75cb98_21_fused_adagrad_impl_cu_7510a93525multi_tensor_apply_kernelINS1_32FusedOptimizerTensorListMetadataILi3EEENS1_23FusedAdagradMathFunctorIN3c108BFloat16EEEJPKfddddbSA_SA_EEEvT_T0_DpT1_)
        /*00a4*/ 	.word	0x00000000


	//----- nvinfo : EIATTR_MIN_STACK_SIZE
	.align		4
.L_55:
        /*00a8*/ 	.byte	0x04, 0x12
        /*00aa*/ 	.short	(.L_57 - .L_56)
	.align		4
.L_56:
        /*00ac*/ 	.word	index@(_ZN2at6native54_GLOBAL__N__3d75cb98_21_fused_adagrad_impl_cu_7510a93525multi_tensor_apply_kernelINS1_32FusedOptimizerTensorListMetadataILi3EEENS1_23FusedAdagradMathFunctorIN3c104HalfEEEJPKfddddbSA_SA_EEEvT_T0_DpT1_)
        /*00b0*/ 	.word	0x00000000


	//----- nvinfo : EIATTR_MIN_STACK_SIZE
	.align		4
.L_57:
        /*00b4*/ 	.byte	0x04, 0x12
        /*00b6*/ 	.short	(.L_59 - .L_58)
	.align		4
.L_58:
        /*00b8*/ 	.word	index@(_ZN2at6native54_GLOBAL__N__3d75cb98_21_fused_adagrad_impl_cu_7510a93525multi_tensor_apply_kernelINS1_32FusedOptimizerTensorListMetadataILi3EEENS1_23FusedAdagradMathFunctorIfEEJPKfddddbS8_S8_EEEvT_T0_DpT1_)
        /*00bc*/ 	.word	0x00000000


	//----- nvinfo : EIATTR_MIN_STACK_SIZE
	.align		4
.L_59:
        /*00c0*/ 	.byte	0x04, 0x12
        /*00c2*/ 	.short	(.L_61 - .L_60)
	.align		4
.L_60:
        /*00c4*/ 	.word	index@(_ZN2at6native54_GLOBAL__N__3d75cb98_21_fused_adagrad_impl_cu_7510a93525multi_tensor_apply_kernelINS1_32FusedOptimizerTensorListMetadataILi3EEENS1_23FusedAdagradMathFunctorIdEEJPKfddddbS8_S8_EEEvT_T0_DpT1_)
        /*00c8*/ 	.word	0x00000000
.L_61:


//--------------------- .nv.compat                --------------------------
	.section	.nv.compat,"",@"SHT_CUDA_COMPAT_INFO"
	.align	4
        /*0000*/ 	.byte	0x02, 0x09, 0x01, 0x00, 0x02, 0x02, 0x01, 0x00, 0x02, 0x05, 0x05, 0x00, 0x03, 0x07, 0x01, 0x01
        /*0010*/ 	.byte	0x02, 0x03, 0x00, 0x00, 0x02, 0x06, 0x01, 0x00, 0x04, 0x0b, 0x08, 0x00, 0x00, 0x00, 0x00, 0x00
        /*0020*/ 	.byte	0x00, 0x00, 0x00, 0x00


//--------------------- .nv.info._ZN2at6native54_GLOBAL__N__3d75cb98_21_fused_adagrad_impl_cu_7510a93525multi_tensor_apply_kernelINS1_32FusedOptimizerTensorListMetadataILi3EEENS1_23FusedAdagradMathFunctorIN3c108BFloat16EEEJPKfddddbSA_SA_EEEvT_T0_DpT1_ --------------------------
	.section	.nv.info._ZN2at6native54_GLOBAL__N__3d75cb98_21_fused_adagrad_impl_cu_7510a93525multi_tensor_apply_kernelINS1_32FusedOptimizerTensorListMetadataILi3EEENS1_23FusedAdagradMathFunctorIN3c108BFloat16EEEJPKfddddbSA_SA_EEEvT_T0_DpT1_,"",@"SHT_CUDA_INFO"
	.sectionflags	@""
	.align	4


	//----- nvinfo : EIATTR_CUDA_API_VERSION
	.align		4
        /*0000*/ 	.byte	0x04, 0x37
        /*0002*/ 	.short	(.L_63 - .L_62)
.L_62:
        /*0004*/ 	.word	0x00000082


	//----- nvinfo : EIATTR_KPARAM_INFO
	.align		4
.L_63:
        /*0008*/ 	.byte	0x04, 0x17
        /*000a*/ 	.short	(.L_65 - .L_64)
.L_64:
        /*000c*/ 	.word	0x00000000
        /*0010*/ 	.short	0x0009
        /*0012*/ 	.short	0x0e08
        /*0014*/ 	.byte	0x00, 0xf0, 0x21, 0x00


	//----- nvinfo : EIATTR_KPARAM_INFO
	.align		4
.L_65:
        /*0018*/ 	.byte	0x04, 0x17
        /*001a*/ 	.short	(.L_67 - .L_66)
.L_66:
        /*001c*/ 	.word	0x00000000
        /*0020*/ 	.short	0x0008
        /*0022*/ 	.short	0x0e00
        /*0024*/ 	.byte	0x00, 0xf0, 0x21, 0x00


	//----- nvinfo : EIATTR_KPARAM_INFO
	.align		4
.L_67:
        /*0028*/ 	.byte	0x04, 0x17
        /*002a*/ 	.short	(.L_69 - .L_68)
.L_68:
        /*002c*/ 	.word	0x00000000
        /*0030*/ 	.short	0x0007
        /*0032*/ 	.short	0x0df8
        /*0034*/ 	.byte	0x00, 0xf0, 0x05, 0x00


	//----- nvinfo : EIATTR_KPARAM_INFO
	.align		4
.L_69:
        /*0038*/ 	.byte	0x04, 0x17
        /*003a*/ 	.short	(.L_71 - .L_70)
.L_70:
        /*003c*/ 	.word	0x00000000
        /*0040*/ 	.short	0x0006
        /*0042*/ 	.short	0x0df0
        /*0044*/ 	.byte	0x00, 0xf0, 0x21, 0x00


	//----- nvinfo : EIATTR_KPARAM_INFO
	.align		4
.L_71:
        /*0048*/ 	.byte	0x04, 0x17
        /*004a*/ 	.short	(.L_73 - .L_72)
.L_72:
        /*004c*/ 	.word	0x00000000
        /*0050*/ 	.short	0x0005
        /*0052*/ 	.short	0x0de8
        /*0054*/ 	.byte	0x00, 0xf0, 0x21, 0x00


	//----- nvinfo : EIATTR_KPARAM_INFO
	.align		4
.L_73:
        /*0058*/ 	.byte	0x04, 0x17
        /*005a*/ 	.short	(.L_75 - .L_74)
.L_74:
        /*005c*/ 	.word	0x00000000
        /*0060*/ 	.short	0x0004
        /*0062*/ 	.short	0x0de0
        /*0064*/ 	.byte	0x00, 0xf0, 0x21, 0x00


	//----- nvinfo : EIATTR_KPARAM_INFO
	.align		4
.L_75:
        /*0068*/ 	.byte	0x04, 0x17
        /*006a*/ 	.short	(.L_77 - .L_76)
.L_76:
        /*006c*/ 	.word	0x00000000
        /*0070*/ 	.short	0x0003
        /*0072*/ 	.short	0x0dd8
        /*0074*/ 	.byte	0x00, 0xf0, 0x21, 0x00


	//----- nvinfo : EIATTR_KPARAM_INFO
	.align		4
.L_77:
        /*0078*/ 	.byte	0x04, 0x17
        /*007a*/ 	.short	(.L_79 - .L_78)
.L_78:
        /*007c*/ 	.word	0x00000000
        /*0080*/ 	.short	0x0002
        /*0082*/ 	.short	0x0dd0
        /*0084*/ 	.byte	0x00, 0xf0, 0x21, 0x00


	//----- nvinfo : EIATTR_KPARAM_INFO
	.align		4
.L_79:
        /*0088*/ 	.byte	0x04, 0x17
        /*008a*/ 	.short	(.L_81 - .L_80)
.L_80:
        /*008c*/ 	.word	0x00000000
        /*0090*/ 	.short	0x0001
        /*0092*/ 	.short	0x0dc8
        /*0094*/ 	.byte	0x00, 0xf0, 0x05, 0x00


	//----- nvinfo : EIATTR_KPARAM_INFO
	.align		4
.L_81:
        /*0098*/ 	.byte	0x04, 0x17
        /*009a*/ 	.short	(.L_83 - .L_82)
.L_82:
        /*009c*/ 	.word	0x00000000
        /*00a0*/ 	.short	0x0000
        /*00a2*/ 	.short	0x0000
        /*00a4*/ 	.byte	0x00, 0xf0, 0x21, 0x37


	//----- nvinfo : EIATTR_SPARSE_MMA_MASK
	.align		4
.L_83:
        /*00a8*/ 	.byte	0x03, 0x50
        /*00aa*/ 	.short	0x0000


	//----- nvinfo : EIATTR_MAXREG_COUNT
	.align		4
        /*00ac*/ 	.byte	0x03, 0x1b
        /*00ae*/ 	.short	0x0080


	//----- nvinfo : EIATTR_MERCURY_ISA_VERSION
	.align		4
        /*00b0*/ 	.byte	0x03, 0x5f
        /*00b2*/ 	.short	0x0101


	//----- nvinfo : EIATTR_EXIT_INSTR_OFFSETS
	.align		4
        /*00b4*/ 	.byte	0x04, 0x1c
        /*00b6*/ 	.short	(.L_85 - .L_84)


	//   ....[0]....
.L_84:
        /*00b8*/ 	.word	0x000000b0


	//   ....[1]....
        /*00bc*/ 	.word	0x00000470


	//   ....[2]....
        /*00c0*/ 	.word	0x000039e0


	//   ....[3]....
        /*00c4*/ 	.word	0x00003a40


	//   ....[4]....
        /*00c8*/ 	.word	0x00006740


	//----- nvinfo : EIATTR_MAX_THREADS
	.align		4
.L_85:
        /*00cc*/ 	.byte	0x04, 0x05
        /*00ce*/ 	.short	(.L_87 - .L_86)
.L_86:
        /*00d0*/ 	.word	0x00000200
        /*00d4*/ 	.word	0x00000001
        /*00d8*/ 	.word	0x00000001


	//----- nvinfo : EIATTR_CRS_STACK_SIZE
	.align		4
.L_87:
        /*00dc*/ 	.byte	0x04, 0x1e
        /*00de*/ 	.short	(.L_89 - .L_88)
.L_88:
        /*00e0*/ 	.word	0x00000000


	//----- nvinfo : EIATTR_CBANK_PARAM_SIZE
	.align		4
.L_89:
        /*00e4*/ 	.byte	0x03, 0x19
        /*00e6*/ 	.short	0x0e10


	//----- nvinfo : EIATTR_PARAM_CBANK
	.align		4
        /*00e8*/ 	.byte	0x04, 0x0a
        /*00ea*/ 	.short	(.L_91 - .L_90)
	.align		4
.L_90:
        /*00ec*/ 	.word	index@(.nv.constant0._ZN2at6native54_GLOBAL__N__3d75cb98_21_fused_adagrad_impl_cu_7510a93525multi_tensor_apply_kernelINS1_32FusedOptimizerTensorListMetadataILi3EEENS1_23FusedAdagradMathFunctorIN3c108BFloat16EEEJPKfddddbSA_SA_EEEvT_T0_DpT1_)
        /*00f0*/ 	.short	0x0210
        /*00f2*/ 	.short	0x0e10


	//----- nvinfo : EIATTR_SW_WAR
	.align		4
.L_91:
        /*00f4*/ 	.byte	0x04, 0x36
        /*00f6*/ 	.short	(.L_93 - .L_92)
.L_92:
        /*00f8*/ 	.word	0x00000008
.L_93:


//--------------------- .nv.info._ZN2at6native54_GLOBAL__N__3d75cb98_21_fused_adagrad_impl_cu_7510a93525multi_tensor_apply_kernelINS1_32FusedOptimizerTensorListMetadataILi3EEENS1_23FusedAdagradMathFunctorIN3c104HalfEEEJPKfddddbSA_SA_EEEvT_T0_DpT1_ --------------------------
	.section	.nv.info._ZN2at6native54_GLOBAL__N__3d75cb98_21_fused_adagrad_impl_cu_7510a93525multi_tensor_apply_kernelINS1_32FusedOptimizerTensorListMetadataILi3EEENS1_23FusedAdagradMathFunctorIN3c104HalfEEEJPKfddddbSA_SA_EEEvT_T0_DpT1_,"",@"SHT_CUDA_INFO"
	.sectionflags	@""
	.align	4


	//----- nvinfo : EIATTR_CUDA_API_VERSION
	.align		4
        /*0000*/ 	.byte	0x04, 0x37
        /*0002*/ 	.short	(.L_95 - .L_94)
.L_94:
        /*0004*/ 	.word	0x00000082


	//----- nvinfo : EIATTR_KPARAM_INFO
	.align		4
.L_95:
        /*0008*/ 	.byte	0x04, 0x17
        /*000a*/ 	.short	(.L_97 - .L_96)
.L_96:
        /*000c*/ 	.word	0x00000000
        /*0010*/ 	.short	0x0009
        /*0012*/ 	.short	0x0e08
        /*0014*/ 	.byte	0x00, 0xf0, 0x21, 0x00


	//----- nvinfo : EIATTR_KPARAM_INFO
	.align		4
.L_97:
        /*0018*/ 	.byte	0x04, 0x17
        /*001a*/ 	.short	(.L_99 - .L_98)
.L_98:
        /*001c*/ 	.word	0x00000000
        /*0020*/ 	.short	0x0008
        /*0022*/ 	.short	0x0e00
        /*0024*/ 	.byte	0x00, 0xf0, 0x21, 0x00


	//----- nvinfo : EIATTR_KPARAM_INFO
	.align		4
.L_99:
        /*0028*/ 	.byte	0x04, 0x17
        /*002a*/ 	.short	(.L_101 - .L_100)
.L_100:
        /*002c*/ 	.word	0x00000000
        /*0030*/ 	.short	0x0007
        /*0032*/ 	.short	0x0df8
        /*0034*/ 	.byte	0x00, 0xf0, 0x05, 0x00


	//----- nvinfo : EIATTR_KPARAM_INFO
	.align		4
.L_101:
        /*0038*/ 	.byte	0x04, 0x17
        /*003a*/ 	.short	(.L_103 - .L_102)
.L_102:
        /*003c*/ 	.word	0x00000000
        /*0040*/ 	.short	0x0006
        /*0042*/ 	.short	0x0df0
        /*0044*/ 	.byte	0x00, 0xf0, 0x21, 0x00


	//----- nvinfo : EIATTR_KPARAM_INFO
	.align		4
.L_103:
        /*0048*/ 	.byte	0x04, 0x17
        /*004a*/ 	.short	(.L_105 - .L_104)
.L_104:
        /*004c*/ 	.word	0x00000000
        /*0050*/ 	.short	0x0005
        /*0052*/ 	.short	0x0de8
        /*0054*/ 	.byte	0x00, 0xf0, 0x21, 0x00


	//----- nvinfo : EIATTR_KPARAM_INFO
	.align		4
.L_105:
        /*0058*/ 	.byte	0x04, 0x17
        /*005a*/ 	.short	(.L_107 - .L_106)
.L_106:
        /*005c*/ 	.word	0x00000000
        /*0060*/ 	.short	0x0004
        /*0062*/ 	.short	0x0de0
        /*0064*/ 	.byte	0x00, 0xf0, 0x21, 0x00


	//----- nvinfo : EIATTR_KPARAM_INFO
	.align		4
.L_107:
        /*0068*/ 	.byte	0x04, 0x17
        /*006a*/ 	.short	(.L_109 - .L_108)
.L_108:
        /*006c*/ 	.word	0x00000000
        /*0070*/ 	.short	0x0003
        /*0072*/ 	.short	0x0dd8
        /*0074*/ 	.byte	0x00, 0xf0, 0x21, 0x00


	//----- nvinfo : EIATTR_KPARAM_INFO
	.align		4
.L_109:
        /*0078*/ 	.byte	0x04, 0x17
        /*007a*/ 	.short	(.L_111 - .L_110)
.L_110:
        /*007c*/ 	.word	0x00000000
        /*0080*/ 	.short	0x0002
        /*0082*/ 	.short	0x0dd0
        /*0084*/ 	.byte	0x00, 0xf0, 0x21, 0x00


	//----- nvinfo : EIATTR_KPARAM_INFO
	.align		4
.L_111:
        /*0088*/ 	.byte	0x04, 0x17
        /*008a*/ 	.short	(.L_113 - .L_112)
.L_112:
        /*008c*/ 	.word	0x00000000
        /*0090*/ 	.short	0x0001
        /*0092*/ 	.short	0x0dc8
        /*0094*/ 	.byte	0x00, 0xf0, 0x05, 0x00


	//----- nvinfo : EIATTR_KPARAM_INFO
	.align		4
.L_113:
        /*0098*/ 	.byte	0x04, 0x17
        /*009a*/ 	.short	(.L_115 - .L_114)
.L_114:
        /*009c*/ 	.word	0x00000000
        /*00a0*/ 	.short	0x0000
        /*00a2*/ 	.short	0x0000
        /*00a4*/ 	.byte	0x00, 0xf0, 0x21, 0x37


	//----- nvinfo : EIATTR_SPARSE_MMA_MASK
	.align		4
.L_115:
        /*00a8*/ 	.byte	0x03, 0x50
        /*00aa*/ 	.short	0x0000


	//----- nvinfo : EIATTR_MAXREG_COUNT
	.align		4
        /*00ac*/ 	.byte	0x03, 0x1b
        /*00ae*/ 	.short	0x0080


	//----- nvinfo : EIATTR_MERCURY_ISA_VERSION
	.align		4
        /*00b0*/ 	.byte	0x03, 0x5f
        /*00b2*/ 	.short	0x0101


	//----- nvinfo : EIATTR_EXIT_INSTR_OFFSETS
	.align		4
        /*00b4*/ 	.byte	0x04, 0x1c
        /*00b6*/ 	.short	(.L_117 - .L_116)


	//   ....[0]....
.L_116:
        /*00b8*/ 	.word	0x000000b0


	//   ....[1]....
        /*00bc*/ 	.word	0x00000470


	//   ....[2]....
        /*00c0*/ 	.word	0x000039e0


	//   ....[3]....
        /*00c4*/ 	.word	0x00003a40


	//   ....[4]....
        /*00c8*/ 	.word	0x000066e0


	//----- nvinfo : EIATTR_MAX_THREADS
	.align		4
.L_117:
        /*00cc*/ 	.byte	0x04, 0x05
        /*00ce*/ 	.short	(.L_119 - .L_118)
.L_118:
        /*00d0*/ 	.word	0x00000200
        /*00d4*/ 	.word	0x00000001
        /*00d8*/ 	.word	0x00000001


	//----- nvinfo : EIATTR_CRS_STACK_SIZE
	.align		4
.L_119:
        /*00dc*/ 	.byte	0x04, 0x1e
        /*00de*/ 	.short	(.L_121 - .L_120)
.L_120:
        /*00e0*/ 	.word	0x00000000


	//----- nvinfo : EIATTR_CBANK_PARAM_SIZE
	.align		4
.L_121:
        /*00e4*/ 	.byte	0x03, 0x19
        /*00e6*/ 	.short	0x0e10


	//----- nvinfo : EIATTR_PARAM_CBANK
	.align		4
        /*00e8*/ 	.byte	0x04, 0x0a
        /*00ea*/ 	.short	(.L_123 - .L_122)
	.align		4
.L_122:
        /*00ec*/ 	.word	index@(.nv.constant0._ZN2at6native54_GLOBAL__N__3d75cb98_21_fused_adagrad_impl_cu_7510a93525multi_tensor_apply_kernelINS1_32FusedOptimizerTensorListMetadataILi3EEENS1_23FusedAdagradMathFunctorIN3c104HalfEEEJPKfddddbSA_SA_EEEvT_T0_DpT1_)
        /*00f0*/ 	.short	0x0210
        /*00f2*/ 	.short	0x0e10


	//----- nvinfo : EIATTR_SW_WAR
	.align		4
.L_123:
        /*00f4*/ 	.byte	0x04, 0x36
        /*00f6*/ 	.short	(.L_125 - .L_124)
.L_124:
        /*00f8*/ 	.word	0x00000008
.L_125:


//--------------------- .nv.info._ZN2at6native54_GLOBAL__N__3d75cb98_21_fused_adagrad_impl_cu_7510a93525multi_tensor_apply_kernelINS1_32FusedOptimizerTensorListMetadataILi3EEENS1_23FusedAdagradMathFunctorIfEEJPKfddddbS8_S8_EEEvT_T0_DpT1_ --------------------------
	.section	.nv.info._ZN2at6native54_GLOBAL__N__3d75cb98_21_fused_adagrad_impl_cu_7510a93525multi_tensor_apply_kernelINS1_32FusedOptimizerTensorListMetadataILi3EEENS1_23FusedAdagradMathFunctorIfEEJPKfddddbS8_S8_EEEvT_T0_DpT1_,"",@"SHT_CUDA_INFO"
	.sectionflags	@""
	.align	4


	//----- nvinfo : EIATTR_CUDA_API_VERSION
	.align		4
        /*0000*/ 	.byte	0x04, 0x37
        /*0002*/ 	.short	(.L_127 - .L_126)
.L_126:
        /*0004*/ 	.word	0x00000082


	//----- nvinfo : EIATTR_KPARAM_INFO
	.align		4
.L_127:
        /*0008*/ 	.byte	0x04, 0x17
        /*000a*/ 	.short	(.L_129 - .L_128)
.L_128:
        /*000c*/ 	.word	0x00000000
        /*0010*/ 	.short	0x0009
        /*0012*/ 	.short	0x0e08
        /*0014*/ 	.byte	0x00, 0xf0, 0x21, 0x00


	//----- nvinfo : EIATTR_KPARAM_INFO
	.align		4
.L_129:
        /*0018*/ 	.byte	0x04, 0x17
        /*001a*/ 	.short	(.L_131 - .L_130)
.L_130:
        /*001c*/ 	.word	0x00000000
        /*0020*/ 	.short	0x0008
        /*0022*/ 	.short	0x0e00
        /*0024*/ 	.byte	0x00, 0xf0, 0x21, 0x00


	//----- nvinfo : EIATTR_KPARAM_INFO
	.align		4
.L_131:
        /*0028*/ 	.byte	0x04, 0x17
        /*002a*/ 	.short	(.L_133 - .L_132)
.L_132:
        /*002c*/ 	.word	0x00000000
        /*0030*/ 	.short	0x0007
        /*0032*/ 	.short	0x0df8
        /*0034*/ 	.byte	0x00, 0xf0, 0x05, 0x00


	//----- nvinfo : EIATTR_KPARAM_INFO
	.align		4
.L_133:
        /*0038*/ 	.byte	0x04, 0x17
        /*003a*/ 	.short	(.L_135 - .L_134)
.L_134:
        /*003c*/ 	.word	0x00000000
        /*0040*/ 	.short	0x0006
        /*0042*/ 	.short	0x0df0
        /*0044*/ 	.byte	0x00, 0xf0, 0x21, 0x00


	//----- nvinfo : EIATTR_KPARAM_INFO
	.align		4
.L_135:
        /*0048*/ 	.byte	0x04, 0x17
        /*004a*/ 	.short	(.L_137 - .L_136)
.L_136:
        /*004c*/ 	.word	0x00000000
        /*0050*/ 	.short	0x0005
        /*0052*/ 	.short	0x0de8
        /*0054*/ 	.byte	0x00, 0xf0, 0x21, 0x00


	//----- nvinfo : EIATTR_KPARAM_INFO
	.align		4
.L_137:
        /*0058*/ 	.byte	0x04, 0x17
        /*005a*/ 	.short	(.L_139 - .L_138)
.L_138:
        /*005c*/ 	.word	0x00000000
        /*0060*/ 	.short	0x0004
        /*0062*/ 	.short	0x0de0
        /*0064*/ 	.byte	0x00, 0xf0, 0x21, 0x00


	//----- nvinfo : EIATTR_KPARAM_INFO
	.align		4
.L_139:
        /*0068*/ 	.byte	0x04, 0x17
        /*006a*/ 	.short	(.L_141 - .L_140)
.L_140:
        /*006c*/ 	.word	0x00000000
        /*0070*/ 	.short	0x0003
        /*0072*/ 	.short	0x0dd8
        /*0074*/ 	.byte	0x00, 0xf0, 0x21, 0x00


	//----- nvinfo : EIATTR_KPARAM_INFO
	.align		4
.L_141:
        /*0078*/ 	.byte	0x04, 0x17
        /*007a*/ 	.short	(.L_143 - .L_142)
.L_142:
        /*007c*/ 	.word	0x00000000
        /*0080*/ 	.short	0x0002
        /*0082*/ 	.short	0x0dd0
        /*0084*/ 	.byte	0x00, 0xf0, 0x21, 0x00


	//----- nvinfo : EIATTR_KPARAM_INFO
	.align		4
.L_143:
        /*0088*/ 	.byte	0x04, 0x17
        /*008a*/ 	.short	(.L_145 - .L_144)
.L_144:
        /*008c*/ 	.word	0x00000000
        /*0090*/ 	.short	0x0001
        /*0092*/ 	.short	0x0dc8
        /*0094*/ 	.byte	0x00, 0xf0, 0x05, 0x00


	//----- nvinfo : EIATTR_KPARAM_INFO
	.align		4
.L_145:
        /*0098*/ 	.byte	0x04, 0x17
        /*009a*/ 	.short	(.L_147 - .L_146)
.L_146:
        /*009c*/ 	.word	0x00000000
        /*00a0*/ 	.short	0x0000
        /*00a2*/ 	.short	0x0000
        /*00a4*/ 	.byte	0x00, 0xf0, 0x21, 0x37


	//----- nvinfo : EIATTR_SPARSE_MMA_MASK
	.align		4
.L_147:
        /*00a8*/ 	.byte	0x03, 0x50
        /*00aa*/ 	.short	0x0000


	//----- nvinfo : EIATTR_MAXREG_COUNT
	.align		4
        /*00ac*/ 	.byte	0x03, 0x1b
        /*00ae*/ 	.short	0x0080


	//----- nvinfo : EIATTR_MERCURY_ISA_VERSION
	.align		4
        /*00b0*/ 	.byte	0x03, 0x5f
        /*00b2*/ 	.short	0x0101


	//----- nvinfo : EIATTR_EXIT_INSTR_OFFSETS
	.align		4
        /*00b4*/ 	.byte	0x04, 0x1c
        /*00b6*/ 	.short	(.L_149 - .L_148)


	//   ....[0]....
.L_148:
        /*00b8*/ 	.word	0x000000b0


	//   ....[1]....
        /*00bc*/ 	.word	0x00000470


	//   ....[2]....
        /*00c0*/ 	.word	0x00003880


	//   ....[3]....
        /*00c4*/ 	.word	0x000038e0


	//   ....[4]....
        /*00c8*/ 	.word	0x00006400


	//----- nvinfo : EIATTR_MAX_THREADS
	.align		4
.L_149:
        /*00cc*/ 	.byte	0x04, 0x05
        /*00ce*/ 	.short	(.L_151 - .L_150)
.L_150:
        /*00d0*/ 	.word	0x00000200
        /*00d4*/ 	.word	0x00000001
        /*00d8*/ 	.word	0x00000001


	//----- nvinfo : EIATTR_CRS_STACK_SIZE
	.align		4
.L_151:
        /*00dc*/ 	.byte	0x04, 0x1e
        /*00de*/ 	.short	(.L_153 - .L_152)
.L_152:
        /*00e0*/ 	.word	0x00000000


	//----- nvinfo : EIATTR_CBANK_PARAM_SIZE
	.align		4
.L_153:
        /*00e4*/ 	.byte	0x03, 0x19
        /*00e6*/ 	.short	0x0e10


	//----- nvinfo : EIATTR_PARAM_CBANK
	.align		4
        /*00e8*/ 	.byte	0x04, 0x0a
        /*00ea*/ 	.short	(.L_155 - .L_154)
	.align		4
.L_154:
        /*00ec*/ 	.word	index@(.nv.constant0._ZN2at6native54_GLOBAL__N__3d75cb98_21_fused_adagrad_impl_cu_7510a93525multi_tensor_apply_kernelINS1_32FusedOptimizerTensorListMetadataILi3EEENS1_23FusedAdagradMathFunctorIfEEJPKfddddbS8_S8_EEEvT_T0_DpT1_)
        /*00f0*/ 	.short	0x0210
        /*00f2*/ 	.short	0x0e10


	//----- nvinfo : EIATTR_SW_WAR
	.align		4
.L_155:
        /*00f4*/ 	.byte	0x04, 0x36
        /*00f6*/ 	.short	(.L_157 - .L_156)
.L_156:
        /*00f8*/ 	.word	0x00000008
.L_157:


//--------------------- .nv.info._ZN2at6native54_GLOBAL__N__3d75cb98_21_fused_adagrad_impl_cu_7510a93525multi_tensor_apply_kernelINS1_32FusedOptimizerTensorListMetadataILi3EEENS1_23FusedAdagradMathFunctorIdEEJPKfddddbS8_S8_EEEvT_T0_DpT1_ --------------------------
	.section	.nv.info._ZN2at6native54_GLOBAL__N__3d75cb98_21_fused_adagrad_impl_cu_7510a93525multi_tensor_apply_kernelINS1_32FusedOptimizerTensorListMetadataILi3EEENS1_23FusedAdagradMathFunctorIdEEJPKfddddbS8_S8_EEEvT_T0_DpT1_,"",@"SHT_CUDA_INFO"
	.sectionflags	@""
	.align	4


	//----- nvinfo : EIATTR_CUDA_API_VERSION
	.align		4
        /*0000*/ 	.byte	0x04, 0x37
        /*0002*/ 	.short	(.L_159 - .L_158)
.L_158:
        /*0004*/ 	.word	0x00000082


	//----- nvinfo : EIATTR_KPARAM_INFO
	.align		4
.L_159:
        /*0008*/ 	.byte	0x04, 0x17
        /*000a*/ 	.short	(.L_161 - .L_160)
.L_160:
        /*000c*/ 	.word	0x00000000
        /*0010*/ 	.short	0x0009
        /*0012*/ 	.short	0x0e08
        /*0014*/ 	.byte	0x00, 0xf0, 0x21, 0x00


	//----- nvinfo : EIATTR_KPARAM_INFO
	.align		4
.L_161:
        /*0018*/ 	.byte	0x04, 0x17
        /*001a*/ 	.short	(.L_163 - .L_162)
.L_162:
        /*001c*/ 	.word	0x00000000
        /*0020*/ 	.short	0x0008
        /*0022*/ 	.short	0x0e00
        /*0024*/ 	.byte	0x00, 0xf0, 0x21, 0x00


	//----- nvinfo : EIATTR_KPARAM_INFO
	.align		4
.L_163:
        /*0028*/ 	.byte	0x04, 0x17
        /*002a*/ 	.short	(.L_165 - .L_164)
.L_164:
        /*002c*/ 	.word	0x00000000
        /*0030*/ 	.short	0x0007
        /*0032*/ 	.short	0x0df8
        /*0034*/ 	.byte	0x00, 0xf0, 0x05, 0x00


	//----- nvinfo : EIATTR_KPARAM_INFO
	.align		4
.L_165:
        /*0038*/ 	.byte	0x04, 0x17
        /*003a*/ 	.short	(.L_167 - .L_166)
.L_166:
        /*003c*/ 	.word	0x00000000
        /*0040*/ 	.short	0x0006
        /*0042*/ 	.short	0x0df0
        /*0044*/ 	.byte	0x00, 0xf0, 0x21, 0x00


	//----- nvinfo : EIATTR_KPARAM_INFO
	.align		4
.L_167:
        /*0048*/ 	.byte	0x04, 0x17
        /*004a*/ 	.short	(.L_169 - .L_168)
.L_168:
        /*004c*/ 	.word	0x00000000
        /*0050*/ 	.short	0x0005
        /*0052*/ 	.short	0x0de8
        /*0054*/ 	.byte	0x00, 0xf0, 0x21, 0x00


	//----- nvinfo : EIATTR_KPARAM_INFO
	.align		4
.L_169:
        /*0058*/ 	.byte	0x04, 0x17
        /*005a*/ 	.short	(.L_171 - .L_170)
.L_170:
        /*005c*/ 	.word	0x00000000
        /*0060*/ 	.short	0x0004
        /*0062*/ 	.short	0x0de0
        /*0064*/ 	.byte	0x00, 0xf0, 0x21, 0x00


	//----- nvinfo : EIATTR_KPARAM_INFO
	.align		4
.L_171:
        /*0068*/ 	.byte	0x04, 0x17
        /*006a*/ 	.short	(.L_173 - .L_172)
.L_172:
        /*006c*/ 	.word	0x00000000
        /*0070*/ 	.short	0x0003
        /*0072*/ 	.short	0x0dd8
        /*0074*/ 	.byte	0x00, 0xf0, 0x21, 0x00


	//----- nvinfo : EIATTR_KPARAM_INFO
	.align		4
.L_173:
        /*0078*/ 	.byte	0x04, 0x17
        /*007a*/ 	.short	(.L_175 - .L_174)
.L_174:
        /*007c*/ 	.word	0x00000000
        /*0080*/ 	.short	0x0002
        /*0082*/ 	.short	0x0dd0
        /*0084*/ 	.byte	0x00, 0xf0, 0x21, 0x00


	//----- nvinfo : EIATTR_KPARAM_INFO
	.align		4
.L_175:
        /*0088*/ 	.byte	0x04, 0x17
        /*008a*/ 	.short	(.L_177 - .L_176)
.L_176:
        /*008c*/ 	.word	0x00000000
        /*0090*/ 	.short	0x0001
        /*0092*/ 	.short	0x0dc8
        /*0094*/ 	.byte	0x00, 0xf0, 0x05, 0x00


	//----- nvinfo : EIATTR_KPARAM_INFO
	.align		4
.L_177:
        /*0098*/ 	.byte	0x04, 0x17
        /*009a*/ 	.short	(.L_179 - .L_178)
.L_178:
        /*009c*/ 	.word	0x00000000
        /*00a0*/ 	.short	0x0000
        /*00a2*/ 	.short	0x0000
        /*00a4*/ 	.byte	0x00, 0xf0, 0x21, 0x37


	//----- nvinfo : EIATTR_SPARSE_MMA_MASK
	.align		4
.L_179:
        /*00a8*/ 	.byte	0x03, 0x50
        /*00aa*/ 	.short	0x0000


	//----- nvinfo : EIATTR_MAXREG_COUNT
	.align		4
        /*00ac*/ 	.byte	0x03, 0x1b
        /*00ae*/ 	.short	0x0080


	//----- nvinfo : EIATTR_MERCURY_ISA_VERSION
	.align		4
        /*00b0*/ 	.byte	0x03, 0x5f
        /*00b2*/ 	.short	0x0101


	//----- nvinfo : EIATTR_EXIT_INSTR_OFFSETS
	.align		4
        /*00b4*/ 	.byte	0x04, 0x1c
        /*00b6*/ 	.short	(.L_181 - .L_180)


	//   ....[0]....
.L_180:
        /*00b8*/ 	.word	0x000000b0


	//   ....[1]....
        /*00bc*/ 	.word	0x00000490


	//   ....[2]....
        /*00c0*/ 	.word	0x000040f0


	//   ....[3]....
        /*00c4*/ 	.word	0x00004150


	//   ....[4]....
        /*00c8*/ 	.word	0x000075e0


	//----- nvinfo : EIATTR_MAX_THREADS
	.align		4
.L_181:
        /*00cc*/ 	.byte	0x04, 0x05
        /*00ce*/ 	.short	(.L_183 - .L_182)
.L_182:
        /*00d0*/ 	.word	0x00000200
        /*00d4*/ 	.word	0x00000001
        /*00d8*/ 	.word	0x00000001


	//----- nvinfo : EIATTR_CRS_STACK_SIZE
	.align		4
.L_183:
        /*00dc*/ 	.byte	0x04, 0x1e
        /*00de*/ 	.short	(.L_185 - .L_184)
.L_184:
        /*00e0*/ 	.word	0x00000000


	//----- nvinfo : EIATTR_CBANK_PARAM_SIZE
	.align		4
.L_185:
        /*00e4*/ 	.byte	0x03, 0x19
        /*00e6*/ 	.short	0x0e10


	//----- nvinfo : EIATTR_PARAM_CBANK
	.align		4
        /*00e8*/ 	.byte	0x04, 0x0a
        /*00ea*/ 	.short	(.L_187 - .L_186)
	.align		4
.L_186:
        /*00ec*/ 	.word	index@(.nv.constant0._ZN2at6native54_GLOBAL__N__3d75cb98_21_fused_adagrad_impl_cu_7510a93525multi_tensor_apply_kernelINS1_32FusedOptimizerTensorListMetadataILi3EEENS1_23FusedAdagradMathFunctorIdEEJPKfddddbS8_S8_EEEvT_T0_DpT1_)
        /*00f0*/ 	.short	0x0210
        /*00f2*/ 	.short	0x0e10


	//----- nvinfo : EIATTR_SW_WAR
	.align		4
.L_187:
        /*00f4*/ 	.byte	0x04, 0x36
        /*00f6*/ 	.short	(.L_189 - .L_188)
.L_188:
        /*00f8*/ 	.word	0x00000008
.L_189:


//--------------------- .nv.callgraph             --------------------------
	.section	.nv.callgraph,"",@"SHT_CUDA_CALLGRAPH"
	.align	4
	.sectionentsize	8
	.align		4
        /*0000*/ 	.word	0x00000000
	.align		4
        /*0004*/ 	.word	0xffffffff
	.align		4
        /*0008*/ 	.word	0x00000000
	.align		4
        /*000c*/ 	.word	0xfffffffe
	.align		4
        /*0010*/ 	.word	0x00000000
	.align		4
        /*0014*/ 	.word	0xfffffffd
	.align		4
        /*0018*/ 	.word	0x00000000
	.align		4
        /*001c*/ 	.word	0xfffffffc


//--------------------- .nv.constant4             --------------------------
	.section	.nv.constant4,"a",@progbits
	.align	8
	.align		8
.nv.constant4:
        /*0000*/ 	.dword	_ZN52_INTERNAL_3d75cb98_21_fused_adagrad_impl_cu_7510a9354cuda3std3__45__cpo5beginE
	.align		8
        /*0008*/ 	.dword	_ZN52_INTERNAL_3d75cb98_21_fused_adagrad_impl_cu_7510a9354cuda3std3__45__cpo3endE
	.align		8
        /*0010*/ 	.dword	_ZN52_INTERNAL_3d75cb98_21_fused_adagrad_impl_cu_7510a9354cuda3std3__45__cpo6cbeginE
	.align		8
        /*0018*/ 	.dword	_ZN52_INTERNAL_3d75cb98_21_fused_adagrad_impl_cu_7510a9354cuda3std3__45__cpo4cendE
	.align		8
        /*0020*/ 	.dword	_ZN52_INTERNAL_3d75cb98_21_fused_adagrad_impl_cu_7510a9354cuda3std3__45__cpo6rbeginE
	.align		8
        /*0028*/ 	.dword	_ZN52_INTERNAL_3d75cb98_21_fused_adagrad_impl_cu_7510a9354cuda3std3__45__cpo4rendE
	.align		8
        /*0030*/ 	.dword	_ZN52_INTERNAL_3d75cb98_21_fused_adagrad_impl_cu_7510a9354cuda3std3__45__cpo7crbeginE
	.align		8
        /*0038*/ 	.dword	_ZN52_INTERNAL_3d75cb98_21_fused_adagrad_impl_cu_7510a9354cuda3std3__45__cpo5crendE
	.align		8
        /*0040*/ 	.dword	_ZN52_INTERNAL_3d75cb98_21_fused_adagrad_impl_cu_7510a9354cuda3std3__454_GLOBAL__N__3d75cb98_21_fused_adagrad_impl_cu_7510a9356ignoreE
	.align		8
        /*0048*/ 	.dword	_ZN52_INTERNAL_3d75cb98_21_fused_adagrad_impl_cu_7510a9354cuda3std3__419piecewise_constructE
	.align		8
        /*0050*/ 	.dword	_ZN52_INTERNAL_3d75cb98_21_fused_adagrad_impl_cu_7510a9354cuda3std3__48in_placeE
	.align		8
        /*0058*/ 	.dword	_ZN52_INTERNAL_3d75cb98_21_fused_adagrad_impl_cu_7510a9354cuda3std3__420unreachable_sentinelE
	.align		8
        /*0060*/ 	.dword	_ZN52_INTERNAL_3d75cb98_21_fused_adagrad_impl_cu_7510a9354cuda3std6ranges3__45__cpo4swapE
	.align		8
        /*0068*/ 	.dword	_ZN52_INTERNAL_3d75cb98_21_fused_adagrad_impl_cu_7510a9354cuda3std6ranges3__45__cpo9iter_moveE
	.align		8
        /*0070*/ 	.dword	_ZN52_INTERNAL_3d75cb98_21_fused_adagrad_impl_cu_7510a9354cuda3std6ranges3__45__cpo5beginE
	.align		8
        /*0078*/ 	.dword	_ZN52_INTERNAL_3d75cb98_21_fused_adagrad_impl_cu_7510a9354cuda3std6ranges3__45__cpo3endE
	.align		8
        /*0080*/ 	.dword	_ZN52_INTERNAL_3d75cb98_21_fused_adagrad_impl_cu_7510a9354cuda3std6ranges3__45__cpo6cbeginE
	.align		8
        /*0088*/ 	.dword	_ZN52_INTERNAL_3d75cb98_21_fused_adagrad_impl_cu_7510a9354cuda3std6ranges3__45__cpo4cendE
	.align		8
        /*0090*/ 	.dword	_ZN52_INTERNAL_3d75cb98_21_fused_adagrad_impl_cu_7510a9354cuda3std6ranges3__45__cpo7advanceE
	.align		8
        /*0098*/ 	.dword	_ZN52_INTERNAL_3d75cb98_21_fused_adagrad_impl_cu_7510a9354cuda3std6ranges3__45__cpo9iter_swapE
	.align		8
        /*00a0*/ 	.dword	_ZN52_INTERNAL_3d75cb98_21_fused_adagrad_impl_cu_7510a9354cuda3std6ranges3__45__cpo4nextE
	.align		8
        /*00a8*/ 	.dword	_ZN52_INTERNAL_3d75cb98_21_fused_adagrad_impl_cu_7510a9354cuda3std6ranges3__45__cpo4prevE
	.align		8
        /*00b0*/ 	.dword	_ZN52_INTERNAL_3d75cb98_21_fused_adagrad_impl_cu_7510a9354cuda3std6ranges3__45__cpo4dataE
	.align		8
        /*00b8*/ 	.dword	_ZN52_INTERNAL_3d75cb98_21_fused_adagrad_impl_cu_7510a9354cuda3std6ranges3__45__cpo5cdataE
	.align		8
        /*00c0*/ 	.dword	_ZN52_INTERNAL_3d75cb98_21_fused_adagrad_impl_cu_7510a9354cuda3std6ranges3__45__cpo4sizeE
	.align		8
        /*00c8*/ 	.dword	_ZN52_INTERNAL_3d75cb98_21_fused_adagrad_impl_cu_7510a9354cuda3std6ranges3__45__cpo5ssizeE
	.align		8
        /*00d0*/ 	.dword	_ZN52_INTERNAL_3d75cb98_21_fused_adagrad_impl_cu_7510a9354cuda3std6ranges3__45__cpo8distanceE
	.align		8
        /*00d8*/ 	.dword	_ZN52_INTERNAL_3d75cb98_21_fused_adagrad_impl_cu_7510a9356thrust23THRUST_300001_SM_900_NS6system6detail10sequential3seqE


//--------------------- .text._ZN2at6native54_GLOBAL__N__3d75cb98_21_fused_adagrad_impl_cu_7510a93525multi_tensor_apply_kernelINS1_32FusedOptimizerTensorListMetadataILi3EEENS1_23FusedAdagradMathFunctorIN3c108BFloat16EEEJPKfddddbSA_SA_EEEvT_T0_DpT1_ --------------------------
	.section	.text._ZN2at6native54_GLOBAL__N__3d75cb98_21_fused_adagrad_impl_cu_7510a93525multi_tensor_apply_kernelINS1_32FusedOptimizerTensorListMetadataILi3EEENS1_23FusedAdagradMathFunctorIN3c108BFloat16EEEJPKfddddbSA_SA_EEEvT_T0_DpT1_,"ax",@progbits
	.align	128
.text._ZN2at6native54_GLOBAL__N__3d75cb98_21_fused_adagrad_impl_cu_7510a93525multi_tensor_apply_kernelINS1_32FusedOptimizerTensorListMetadataILi3EEENS1_23FusedAdagradMathFunctorIN3c108BFloat16EEEJPKfddddbSA_SA_EEEvT_T0_DpT1_:
        .type           _ZN2at6native54_GLOBAL__N__3d75cb98_21_fused_adagrad_impl_cu_7510a93525multi_tensor_apply_kernelINS1_32FusedOptimizerTensorListMetadataILi3EEENS1_23FusedAdagradMathFunctorIN3c108BFloat16EEEJPKfddddbSA_SA_EEEvT_T0_DpT1_,@function
        .size           _ZN2at6native54_GLOBAL__N__3d75cb98_21_fused_adagrad_impl_cu_7510a93525multi_tensor_apply_kernelINS1_32FusedOptimizerTensorListMetadataILi3EEENS1_23FusedAdagradMathFunctorIN3c108BFloat16EEEJPKfddddbSA_SA_EEEvT_T0_DpT1_,(.L_x_389 - _ZN2at6native54_GLOBAL__N__3d75cb98_21_fused_adagrad_impl_cu_7510a93525multi_tensor_apply_kernelINS1_32FusedOptimizerTensorListMetadataILi3EEENS1_23FusedAdagradMathFunctorIN3c108BFloat16EEEJPKfddddbSA_SA_EEEvT_T0_DpT1_)
        .other          _ZN2at6native54_GLOBAL__N__3d75cb98_21_fused_adagrad_impl_cu_7510a93525multi_tensor_apply_kernelINS1_32FusedOptimizerTensorListMetadataILi3EEENS1_23FusedAdagradMathFunctorIN3c108BFloat16EEEJPKfddddbSA_SA_EEEvT_T0_DpT1_,@"STO_CUDA_ENTRY STV_DEFAULT"
_ZN2at6native54_GLOBAL__N__3d75cb98_21_fused_adagrad_impl_cu_7510a93525multi_tensor_apply_kernelINS1_32FusedOptimizerTensorListMetadataILi3EEENS1_23FusedAdagradMathFunctorIN3c108BFloat16EEEJPKfddddbSA_SA_EEEvT_T0_DpT1_:
[----:B------:R-:W-:Y:S08]  /*0000*/  LDC R1, c[0x0][0x28] ;  /* 0x00000a00ff017b82 */ /* 0x000ff00000000800 */
[----:B------:R-:W0:Y:S01]  /*0010*/  S2UR UR6, SR_CTAID.X ;  /* 0x00000000000679c3 */ /* 0x000e220000002500 */
[----:B------:R-:W-:Y:S01]  /*0020*/  ULDC.64 UR4, c[0x0][0x1018] ;  /* 0x0004060000047ab9 */ /* 0x000fe20000000a00 */
[----:B------:R-:W-:Y:S01]  /*0030*/  ULDC.64 UR16, c[0x0][0x208] ;  /* 0x0000820000107ab9 */ /* 0x000fe20000000a00 */
[----:B------:R-:W-:-:S04]  /*0040*/  ISETP.NE.U32.AND P0, PT, RZ, UR4, PT ;  /* 0x00000004ff007c0c */ /* 0x000fc8000bf05070 */
[----:B------:R-:W-:Y:S01]  /*0050*/  ISETP.NE.AND.EX P0, PT, RZ, UR5, PT, P0 ;  /* 0x00000005ff007c0c */ /* 0x000fe2000bf05300 */
[----:B0-----:R-:W-:-:S12]  /*0060*/  ULDC.U8 UR4, c[0x0][UR6+0x990] ;  /* 0x0002640006047abb */ /* 0x001fd80008000000 */
[----:B------:R-:W-:Y:S05]  /*0070*/  @!P0 BRA `(.L_x_0) ;  /* 0x0000000000108947 */ /* 0x000fea0003800000 */
[----:B------:R-:W0:Y:S02]  /*0080*/  LDC.64 R2, c[0x0][0x1018] ;  /* 0x00040600ff027b82 */ /* 0x000e240000000a00 */
[----:B0-----:R-:W2:Y:S02]  /*0090*/  LDG.E R2, desc[UR16][R2.64] ;  /* 0x0000001002027981 */ /* 0x001ea4000c1e1900 */
[----:B--2---:R-:W-:-:S13]  /*00a0*/  FSETP.NEU.FTZ.AND P0, PT, R2, 1, PT ;  /* 0x3f8000000200780b */ /* 0x004fda0003f1d000 */
[----:B------:R-:W-:Y:S05]  /*00b0*/  @!P0 EXIT ;  /* 0x000000000000894d */ /* 0x000fea0003800000 */
.L_x_0:
[----:B------:R-:W-:Y:S01]  /*00c0*/  USHF.L.U32 UR5, UR4, 0x3, URZ ;  /* 0x0000000304057899 */ /* 0x000fe2000800063f */
[----:B------:R-:W0:Y:S11]  /*00d0*/  LDC.64 R36, c[0x0][0xff0] ;  /* 0x0003fc00ff247b82 */ /* 0x000e360000000a00 */
[----:B------:R-:W-:-:S02]  /*00e0*/  ULDC.64 UR8, c[0x0][UR5+0x810] ;  /* 0x0002040005087abb */ /* 0x000fc40008000a00 */
[----:B------:R-:W-:Y:S02]  /*00f0*/  IMAD.U32 R6, RZ, RZ, UR8 ;  /* 0x00000008ff067e24 */ /* 0x000fe4000f8e00ff */
[----:B------:R-:W-:Y:S01]  /*0100*/  IMAD.U32 R7, RZ, RZ, UR9 ;  /* 0x00000009ff077e24 */ /* 0x000fe2000f8e00ff */
[----:B------:R-:W-:-:S04]  /*0110*/  ULDC.64 UR8, c[0x0][0xfe0] ;  /* 0x0003f80000087ab9 */ /* 0x000fc80000000a00 */
[----:B------:R-:W2:Y:S01]  /*0120*/  LDG.E R6, desc[UR16][R6.64] ;  /* 0x0000001006067981 */ /* 0x000ea2000c1e1900 */
[----:B------:R-:W-:-:S04]  /*0130*/  ISETP.NE.U32.AND P0, PT, RZ, UR8, PT ;  /* 0x00000008ff007c0c */ /* 0x000fc8000bf05070 */
[----:B------:R-:W-:-:S13]  /*0140*/  ISETP.NE.AND.EX P0, PT, RZ, UR9, PT, P0 ;  /* 0x00000009ff007c0c */ /* 0x000fda000bf05300 */
[----:B------:R-:W1:Y:S02]  /*0150*/  @P0 LDC.64 R2, c[0x0][0xfe0] ;  /* 0x0003f800ff020b82 */ /* 0x000e640000000a00 */
[----:B-1----:R-:W3:Y:S06]  /*0160*/  @P0 LDG.E R2, desc[UR16][R2.64] ;  /* 0x0000001002020981 */ /* 0x002eec000c1e1900 */
[----:B------:R-:W1:Y:S01]  /*0170*/  LDC.64 R38, c[0x0][0xfe8] ;  /* 0x0003fa00ff267b82 */ /* 0x000e620000000a00 */
[----:B------:R-:W-:Y:S01]  /*0180*/  UMOV UR4, 0x8c0 ;  /* 0x000008c000047882 */ /* 0x000fe20000000000 */
[----:B------:R-:W-:Y:S01]  /*0190*/  ULDC.64 UR8, c[0x0][UR5+0x390] ;  /* 0x0000e40005087abb */ /* 0x000fe20008000a00 */
[----:B------:R-:W-:Y:S01]  /*01a0*/  ULEA UR4, UR6, UR4, 0x2 ;  /* 0x0000000406047291 */ /* 0x000fe2000f8e103f */
[----:B------:R-:W-:-:S02]  /*01b0*/  ULDC.64 UR10, c[0x0][UR5+0x510] ;  /* 0x00014400050a7abb */ /* 0x000fc40008000a00 */
[----:B------:R-:W-:-:S09]  /*01c0*/  ULDC.64 UR6, c[0x0][UR5+0x210] ;  /* 0x0000840005067abb */ /* 0x000fd20008000a00 */
[----:B------:R-:W-:Y:S02]  /*01d0*/  ULDC UR4, c[0x0][UR4+0x210] ;  /* 0x0000840004047abb */ /* 0x000fe40008000800 */
[----:B------:R-:W-:Y:S02]  /*01e0*/  USHF.L.U32 UR12, UR4, 0x10, URZ ;  /* 0x00000010040c7899 */ /* 0x000fe4000800063f */
[----:B------:R-:W-:Y:S02]  /*01f0*/  UIMAD.WIDE UR6, UR4, 0x20000, UR6 ;  /* 0x00020000040678a5 */ /* 0x000fe4000f8e0206 */
[----:B------:R-:W-:Y:S02]  /*0200*/  UIMAD.WIDE UR8, UR4, 0x20000, UR8 ;  /* 0x00020000040878a5 */ /* 0x000fe4000f8e0208 */
[----:B------:R-:W-:Y:S02]  /*0210*/  UIMAD.WIDE UR10, UR4, 0x20000, UR10 ;  /* 0x00020000040a78a5 */ /* 0x000fe4000f8e020a */
[----:B------:R-:W-:-:S02]  /*0220*/  USHF.R.S32.HI UR13, URZ, 0x1f, UR12 ;  /* 0x0000001f3f0d7899 */ /* 0x000fc4000801140c */
[----:B------:R-:W-:Y:S01]  /*0230*/  ULOP3.LUT UR14, UR10, UR8, UR6, 0xfe, !UPT ;  /* 0x000000080a0e7292 */ /* 0x000fe2000f8efe06 */
[----:B--2---:R-:W-:-:S04]  /*0240*/  FADD.FTZ R0, R6, -1 ;  /* 0xbf80000006007421 */ /* 0x004fc80000010000 */
[----:B------:R-:W-:-:S04]  /*0250*/  FMUL.FTZ R8, R0, 1 ;  /* 0x3f80000000087820 */ /* 0x000fc80000410000 */
[----:B------:R-:W0:Y:S02]  /*0260*/  F2F.F64.F32 R4, R8 ;  /* 0x0000000800047310 */ /* 0x000e240000201800 */
[----:B0-----:R-:W-:Y:S01]  /*0270*/  DFMA R36, R4, R36, 1 ;  /* 0x3ff000000424742b */ /* 0x001fe20000000024 */
[----:B------:R-:W-:-:S05]  /*0280*/  IMAD.MOV.U32 R4, RZ, RZ, 0x1 ;  /* 0x00000001ff047424 */ /* 0x000fca00078e00ff */
[----:B------:R-:W0:Y:S01]  /*0290*/  MUFU.RCP64H R5, R37 ;  /* 0x0000002500057308 */ /* 0x000e220000001800 */
[----:B---3--:R-:W-:Y:S01]  /*02a0*/  @P0 FMUL.FTZ R0, R2, 1 ;  /* 0x3f80000002000820 */ /* 0x008fe20000410000 */
[----:B0-----:R-:W-:-:S06]  /*02b0*/  DFMA R6, -R36, R4, 1 ;  /* 0x3ff000002406742b */ /* 0x001fcc0000000104 */
[----:B-1----:R-:W0:Y:S02]  /*02c0*/  @P0 F2F.F64.F32 R38, R0 ;  /* 0x0000000000260310 */ /* 0x002e240000201800 */
[----:B------:R-:W-:-:S08]  /*02d0*/  DFMA R6, R6, R6, R6 ;  /* 0x000000060606722b */ /* 0x000fd00000000006 */
[----:B------:R-:W-:Y:S01]  /*02e0*/  DFMA R6, R4, R6, R4 ;  /* 0x000000060406722b */ /* 0x000fe20000000004 */
[----:B0-----:R-:W-:-:S07]  /*02f0*/  FSETP.GEU.AND P1, PT, |R39|, 6.5827683646048100446e-37, PT ;  /* 0x036000002700780b */ /* 0x001fce0003f2e200 */
[----:B------:R-:W-:-:S08]  /*0300*/  DFMA R2, -R36, R6, 1 ;  /* 0x3ff000002402742b */ /* 0x000fd00000000106 */
[----:B------:R-:W-:-:S08]  /*0310*/  DFMA R2, R6, R2, R6 ;  /* 0x000000020602722b */ /* 0x000fd00000000006 */
[----:B------:R-:W-:-:S08]  /*0320*/  DMUL R4, R2, R38 ;  /* 0x0000002602047228 */ /* 0x000fd00000000000 */
[----:B------:R-:W-:-:S08]  /*0330*/  DFMA R6, -R36, R4, R38 ;  /* 0x000000042406722b */ /* 0x000fd00000000126 */
[----:B------:R-:W-:-:S10]  /*0340*/  DFMA R2, R2, R6, R4 ;  /* 0x000000060202722b */ /* 0x000fd40000000004 */
[----:B------:R-:W-:-:S05]  /*0350*/  FFMA R0, RZ, R37, R3 ;  /* 0x00000025ff007223 */ /* 0x000fca0000000003 */
[----:B------:R-:W-:-:S13]  /*0360*/  FSETP.GT.AND P0, PT, |R0|, 1.469367938527859385e-39, PT ;  /* 0x001000000000780b */ /* 0x000fda0003f04200 */
[----:B------:R-:W-:Y:S05]  /*0370*/  @P0 BRA P1, `(.L_x_1) ;  /* 0x0000000000100947 */ /* 0x000fea0000800000 */
[----:B------:R-:W-:-:S07]  /*0380*/  MOV R0, 0x3a0 ;  /* 0x000003a000007802 */ /* 0x000fce0000000f00 */
[----:B------:R-:W-:Y:S05]  /*0390*/  CALL.REL.NOINC `($__internal_0_$__cuda_sm20_div_rn_f64_full) ;  /* 0x0000006000ec7944 */ /* 0x000fea0003c00000 */
[----:B------:R-:W-:Y:S02]  /*03a0*/  IMAD.MOV.U32 R2, RZ, RZ, R52 ;  /* 0x000000ffff027224 */ /* 0x000fe400078e0034 */
[----:B------:R-:W-:-:S07]  /*03b0*/  IMAD.MOV.U32 R3, RZ, RZ, R53 ;  /* 0x000000ffff037224 */ /* 0x000fce00078e0035 */
.L_x_1:
[----:B------:R-:W-:Y:S02]  /*03c0*/  ULDC.64 UR4, c[0x0][UR5+0x690] ;  /* 0x0001a40005047abb */ /* 0x000fe40008000a00 */
[----:B------:R-:W-:-:S04]  /*03d0*/  UIADD3 UR12, UP1, -UR12, UR4, URZ ;  /* 0x000000040c0c7290 */ /* 0x000fc8000ff3e13f */
[----:B------:R-:W-:Y:S02]  /*03e0*/  ULOP3.LUT UR4, UR12, 0x3, URZ, 0xc0, !UPT ;  /* 0x000000030c047892 */ /* 0x000fe4000f8ec03f */
[----:B------:R-:W-:Y:S02]  /*03f0*/  UIADD3.X UR13, UR5, ~UR13, URZ, UP1, !UPT ;  /* 0x8000000d050d7290 */ /* 0x000fe40008ffe43f */
[----:B------:R-:W-:-:S04]  /*0400*/  ULOP3.LUT UP0, URZ, UR4, 0x7, UR14, 0xf8, !UPT ;  /* 0x00000007043f7892 */ /* 0x000fc8000f80f80e */
[----:B------:R-:W-:-:S06]  /*0410*/  ULOP3.LUT UP0, URZ, URZ, URZ, URZ, 0xfc, UP0 ;  /* 0x0000003f3f3f7292 */ /* 0x000fcc000800fc3f */
[----:B------:R-:W-:-:S13]  /*0420*/  PLOP3.LUT P0, PT, PT, PT, UP0, 0x80, 0x0 ;  /* 0x000000000000781c */ /* 0x000fda0003f0f008 */
[----:B------:R-:W-:Y:S05]  /*0430*/  @!P0 BRA `(.L_x_2) ;  /* 0x00000034006c8947 */ /* 0x000fea0003800000 */
[----:B------:R-:W-:-:S04]  /*0440*/  UISETP.GE.U32.AND UP0, UPT, UR12, 0x1, UPT ;  /* 0x000000010c00788c */ /* 0x000fc8000bf06070 */
[----:B------:R-:W-:-:S06]  /*0450*/  UISETP.GE.AND.EX UP0, UPT, UR13, URZ, UPT, UP0 ;  /* 0x0000003f0d00728c */ /* 0x000fcc000bf06300 */
[----:B------:R-:W-:-:S13]  /*0460*/  PLOP3.LUT P0, PT, PT, PT, UP0, 0x80, 0x0 ;  /* 0x000000000000781c */ /* 0x000fda0003f0f008 */
[----:B------:R-:W-:Y:S05]  /*0470*/  @!P0 EXIT ;  /* 0x000000000000894d */ /* 0x000fea0003800000 */
[----:B------:R-:W0:Y:S01]  /*0480*/  S2R R4, SR_TID.X ;  /* 0x0000000000047919 */ /* 0x000e220000002100 */
[----:B------:R-:W-:Y:S01]  /*0490*/  ULDC UR15, c[0x0][0x0] ;  /* 0x00000000000f7ab9 */ /* 0x000fe20000000800 */
[----:B------:R-:W-:Y:S01]  /*04a0*/  UMOV UR4, URZ ;  /* 0x0000003f00047c82 */ /* 0x000fe20008000000 */
[----:B------:R-:W-:Y:S01]  /*04b0*/  UMOV UR5, URZ ;  /* 0x0000003f00057c82 */ /* 0x000fe20008000000 */
[----:B------:R-:W-:Y:S01]  /*04c0*/  ULDC.64 UR18, c[0x0][0xff8] ;  /* 0x0003fe0000127ab9 */ /* 0x000fe20000000a00 */
[----:B------:R-:W-:Y:S01]  /*04d0*/  ULDC.64 UR20, c[0x0][0x1000] ;  /* 0x0004000000147ab9 */ /* 0x000fe20000000a00 */
[----:B------:R-:W-:Y:S01]  /*04e0*/  ULDC.U8 UR24, c[0x0][0x1008] ;  /* 0x0004020000187ab9 */ /* 0x000fe20000000000 */
[----:B------:R-:W-:-:S05]  /*04f0*/  ULDC.64 UR22, c[0x0][0x1010] ;  /* 0x0004040000167ab9 */ /* 0x000fca0000000a00 */
.L_x_41:
[----:B0-----:R-:W-:Y:S02]  /*0500*/  IADD3 R5, P1, R4, UR4, RZ ;  /* 0x0000000404057c10 */ /* 0x001fe4000ff3e0ff */
[----:B------:R-:W-:Y:S02]  /*0510*/  PRMT R46, RZ, 0x7610, R46 ;  /* 0x00007610ff2e7816 */ /* 0x000fe4000000002e */
[C---:B------:R-:W-:Y:S01]  /*0520*/  ISETP.GE.U32.AND P0, PT, R5.reuse, 0x10000, PT ;  /* 0x000100000500780c */ /* 0x040fe20003f06070 */
[----:B------:R-:W-:Y:S01]  /*0530*/  IMAD.X R6, RZ, RZ, UR5, P1 ;  /* 0x00000005ff067e24 */ /* 0x000fe200088e06ff */
[C---:B------:R-:W-:Y:S01]  /*0540*/  ISETP.LT.U32.AND P1, PT, R5.reuse, UR12, PT ;  /* 0x0000000c05007c0c */ /* 0x040fe2000bf21070 */
[----:B------:R-:W-:Y:S01]  /*0550*/  IMAD.U32 R0, RZ, RZ, UR15 ;  /* 0x0000000fff007e24 */ /* 0x000fe2000f8e00ff */
[----:B------:R-:W-:Y:S02]  /*0560*/  IADD3 R12, P3, R5, UR15, RZ ;  /* 0x0000000f050c7c10 */ /* 0x000fe4000ff7e0ff */
[----:B------:R-:W-:-:S04]  /*0570*/  ISETP.GE.U32.AND.EX P0, PT, R6, RZ, PT, P0 ;  /* 0x000000ff0600720c */ /* 0x000fc80003f06100 */
[----:B------:R-:W-:Y:S01]  /*0580*/  ISETP.LT.AND.EX P0, PT, R6, UR13, !P0, P1 ;  /* 0x0000000d06007c0c */ /* 0x000fe2000c701310 */
[----:B------:R-:W-:Y:S01]  /*0590*/  IMAD.U32 R14, RZ, RZ, UR15 ;  /* 0x0000000fff0e7e24 */ /* 0x000fe2000f8e00ff */
[----:B------:R-:W-:Y:S02]  /*05a0*/  IADD3.X R7, RZ, R6, RZ, P3, !PT ;  /* 0x00000006ff077210 */ /* 0x000fe40001ffe4ff */
[----:B------:R-:W-:Y:S01]  /*05b0*/  LEA R0, P3, R0, R5, 0x1 ;  /* 0x0000000500007211 */ /* 0x000fe200078608ff */
[----:B------:R-:W-:-:S08]  /*05c0*/  IMAD R14, R14, 0x3, RZ ;  /* 0x000000030e0e7824 */ /* 0x000fd000078e02ff */
[C---:B------:R-:W-:Y:S02]  /*05d0*/  @P0 LEA R8, P1, R5.reuse, UR6, 0x1 ;  /* 0x0000000605080c11 */ /* 0x040fe4000f8208ff */
[C---:B------:R-:W-:Y:S02]  /*05e0*/  @P0 LEA R10, P2, R5.reuse, UR8, 0x1 ;  /* 0x00000008050a0c11 */ /* 0x040fe4000f8408ff */
[C-C-:B------:R-:W-:Y:S02]  /*05f0*/  @P0 LEA.HI.X R9, R5.reuse, UR7, R6.reuse, 0x1, P1 ;  /* 0x0000000705090c11 */ /* 0x140fe400088f0c06 */
[C---:B------:R-:W-:Y:S01]  /*0600*/  ISETP.GE.U32.AND P1, PT, R12.reuse, 0x10000, PT ;  /* 0x000100000c00780c */ /* 0x040fe20003f26070 */
[--C-:B------:R-:W-:Y:S01]  /*0610*/  IMAD.X R19, RZ, RZ, R6.reuse, P3 ;  /* 0x000000ffff137224 */ /* 0x100fe200018e0606 */
[----:B------:R-:W-:Y:S01]  /*0620*/  @P0 LEA.HI.X R11, R5, UR9, R6, 0x1, P2 ;  /* 0x00000009050b0c11 */ /* 0x000fe200090f0c06 */
[----:B--2---:R0:W2:Y:S01]  /*0630*/  @P0 LDG.E.U16 R46, desc[UR16][R8.64] ;  /* 0x00000010082e0981 */ /* 0x0040a2000c1e1500 */
[----:B------:R-:W-:-:S02]  /*0640*/  ISETP.LT.U32.AND P2, PT, R12, UR12, PT ;  /* 0x0000000c0c007c0c */ /* 0x000fc4000bf41070 */
[C---:B------:R-:W-:Y:S02]  /*0650*/  ISETP.GE.U32.AND.EX P1, PT, R7.reuse, RZ, PT, P1 ;  /* 0x000000ff0700720c */ /* 0x040fe40003f26110 */
[----:B------:R-:W-:Y:S02]  /*0660*/  IADD3 R13, P3, R14, R5, RZ ;  /* 0x000000050e0d7210 */ /* 0x000fe40007f7e0ff */
[----:B------:R-:W-:Y:S02]  /*0670*/  ISETP.LT.AND.EX P1, PT, R7, UR13, !P1, P2 ;  /* 0x0000000d07007c0c */ /* 0x000fe4000cf21320 */
[C---:B------:R-:W-:Y:S01]  /*0680*/  SHF.L.U64.HI R7, R12.reuse, 0x1, R7 ;  /* 0x000000010c077819 */ /* 0x040fe20000010207 */
[----:B0-----:R-:W-:Y:S01]  /*0690*/  IMAD.SHL.U32 R8, R12, 0x2, RZ ;  /* 0x000000020c087824 */ /* 0x001fe200078e00ff */
[----:B------:R-:W-:Y:S01]  /*06a0*/  ISETP.GE.U32.AND P2, PT, R0, 0x10000, PT ;  /* 0x000100000000780c */ /* 0x000fe20003f46070 */
[----:B------:R-:W-:Y:S01]  /*06b0*/  IMAD.X R12, RZ, RZ, R6, P3 ;  /* 0x000000ffff0c7224 */ /* 0x000fe200018e0606 */
[----:B------:R-:W-:-:S02]  /*06c0*/  ISETP.GE.U32.AND P4, PT, R13, 0x10000, PT ;  /* 0x000100000d00780c */ /* 0x000fc40003f86070 */
[----:B------:R-:W-:Y:S02]  /*06d0*/  ISETP.LT.U32.AND P6, PT, R0, UR12, PT ;  /* 0x0000000c00007c0c */ /* 0x000fe4000bfc1070 */
[----:B------:R-:W-:Y:S02]  /*06e0*/  ISETP.GE.U32.AND.EX P2, PT, R19, RZ, PT, P2 ;  /* 0x000000ff1300720c */ /* 0x000fe40003f46120 */
[----:B------:R-:W-:Y:S02]  /*06f0*/  ISETP.LT.U32.AND P3, PT, R13, UR12, PT ;  /* 0x0000000c0d007c0c */ /* 0x000fe4000bf61070 */
[C---:B------:R-:W-:Y:S02]  /*0700*/  ISETP.GE.U32.AND.EX P4, PT, R12.reuse, RZ, PT, P4 ;  /* 0x000000ff0c00720c */ /* 0x040fe40003f86140 */
[----:B------:R-:W-:Y:S02]  /*0710*/  ISETP.LT.AND.EX P2, PT, R19, UR13, !P2, P6 ;  /* 0x0000000d13007c0c */ /* 0x000fe4000d741360 */
[----:B------:R-:W-:-:S02]  /*0720*/  ISETP.LT.AND.EX P3, PT, R12, UR13, !P4, P3 ;  /* 0x0000000d0c007c0c */ /* 0x000fc4000e761330 */
[----:B------:R-:W-:Y:S02]  /*0730*/  PRMT R21, RZ, 0x7610, R21 ;  /* 0x00007610ff157816 */ /* 0x000fe40000000015 */
[----:B------:R-:W-:Y:S02]  /*0740*/  @P0 LEA R14, P5, R5, UR10, 0x1 ;  /* 0x0000000a050e0c11 */ /* 0x000fe4000f8a08ff */
[----:B------:R-:W-:Y:S02]  /*0750*/  SHF.L.U64.HI R12, R13, 0x1, R12 ;  /* 0x000000010d0c7819 */ /* 0x000fe4000001020c */
[----:B------:R0:W3:Y:S01]  /*0760*/  @P0 LDG.E.U16 R21, desc[UR16][R10.64] ;  /* 0x000000100a150981 */ /* 0x0000e2000c1e1500 */
[----:B------:R-:W-:Y:S02]  /*0770*/  @P0 LEA.HI.X R15, R5, UR11, R6, 0x1, P5 ;  /* 0x0000000b050f0c11 */ /* 0x000fe4000a8f0c06 */
[C---:B------:R-:W-:Y:S02]  /*0780*/  @P1 IADD3 R16, P5, R8.reuse, UR8, RZ ;  /* 0x0000000808101c10 */ /* 0x040fe4000ffbe0ff */
[----:B------:R-:W-:-:S02]  /*0790*/  @P1 IADD3 R18, P4, R8, UR10, RZ ;  /* 0x0000000a08121c10 */ /* 0x000fc4000ff9e0ff */
[----:B------:R-:W-:Y:S02]  /*07a0*/  PRMT R47, RZ, 0x7610, R47 ;  /* 0x00007610ff2f7816 */ /* 0x000fe4000000002f */
[----:B------:R-:W-:Y:S01]  /*07b0*/  SHF.L.U32 R13, R13, 0x1, RZ ;  /* 0x000000010d0d7819 */ /* 0x000fe200000006ff */
[C---:B0-----:R-:W-:Y:S01]  /*07c0*/  IMAD.SHL.U32 R11, R0.reuse, 0x2, RZ ;  /* 0x00000002000b7824 */ /* 0x041fe200078e00ff */
[----:B------:R-:W-:Y:S02]  /*07d0*/  SHF.L.U64.HI R10, R0, 0x1, R19 ;  /* 0x00000001000a7819 */ /* 0x000fe40000010213 */
[C---:B------:R-:W-:Y:S01]  /*07e0*/  @P1 IADD3.X R17, R7.reuse, UR9, RZ, P5, !PT ;  /* 0x0000000907111c10 */ /* 0x040fe2000affe4ff */
[----:B------:R0:W4:Y:S01]  /*07f0*/  @P0 LDG.E.U16 R47, desc[UR16][R14.64] ;  /* 0x000000100e2f0981 */ /* 0x000122000c1e1500 */
[----:B------:R-:W-:Y:S02]  /*0800*/  @P1 IADD3.X R19, R7, UR11, RZ, P4, !PT ;  /* 0x0000000b07131c10 */ /* 0x000fe4000a7fe4ff */
[----:B------:R-:W-:-:S02]  /*0810*/  @P2 IADD3 R28, P5, R11, UR8, RZ ;  /* 0x000000080b1c2c10 */ /* 0x000fc4000ffbe0ff */
[----:B------:R-:W-:Y:S02]  /*0820*/  @P3 IADD3 R30, P4, R13, UR8, RZ ;  /* 0x000000080d1e3c10 */ /* 0x000fe4000ff9e0ff */
[----:B------:R-:W-:Y:S02]  /*0830*/  @P2 IADD3.X R29, R10, UR9, RZ, P5, !PT ;  /* 0x000000090a1d2c10 */ /* 0x000fe4000affe4ff */
[----:B------:R-:W-:Y:S02]  /*0840*/  @P3 IADD3.X R31, R12, UR9, RZ, P4, !PT ;  /* 0x000000090c1f3c10 */ /* 0x000fe4000a7fe4ff */
[----:B0-----:R-:W-:Y:S02]  /*0850*/  PRMT R14, RZ, 0x7610, R14 ;  /* 0x00007610ff0e7816 */ /* 0x001fe4000000000e */
[----:B------:R-:W-:Y:S02]  /*0860*/  PRMT R15, RZ, 0x7610, R15 ;  /* 0x00007610ff0f7816 */ /* 0x000fe4000000000f */
[----:B------:R-:W-:-:S02]  /*0870*/  IADD3 R22, P4, R8, UR6, RZ ;  /* 0x0000000608167c10 */ /* 0x000fc4000ff9e0ff */
[----:B------:R-:W-:Y:S01]  /*0880*/  IADD3 R24, P5, R11, UR6, RZ ;  /* 0x000000060b187c10 */ /* 0x000fe2000ffbe0ff */
[----:B------:R0:W5:Y:S01]  /*0890*/  @P2 LDG.E.U16 R14, desc[UR16][R28.64] ;  /* 0x000000101c0e2981 */ /* 0x000162000c1e1500 */
[----:B------:R-:W-:Y:S02]  /*08a0*/  PRMT R9, RZ, 0x7610, R9 ;  /* 0x00007610ff097816 */ /* 0x000fe40000000009 */
[----:B------:R-:W-:Y:S01]  /*08b0*/  IADD3.X R23, R7, UR7, RZ, P4, !PT ;  /* 0x0000000707177c10 */ /* 0x000fe2000a7fe4ff */
[----:B------:R1:W5:Y:S01]  /*08c0*/  @P3 LDG.E.U16 R15, desc[UR16][R30.64] ;  /* 0x000000101e0f3981 */ /* 0x000362000c1e1500 */
[----:B------:R-:W-:Y:S02]  /*08d0*/  IADD3.X R25, R10, UR7, RZ, P5, !PT ;  /* 0x000000070a197c10 */ /* 0x000fe4000affe4ff */
[----:B------:R-:W-:Y:S01]  /*08e0*/  IADD3 R26, P6, R11, UR10, RZ ;  /* 0x0000000a0b1a7c10 */ /* 0x000fe2000ffde0ff */
[----:B------:R1:W5:Y:S01]  /*08f0*/  @P1 LDG.E.U16 R9, desc[UR16][R16.64] ;  /* 0x0000001010091981 */ /* 0x000362000c1e1500 */
[----:B0-----:R-:W-:-:S02]  /*0900*/  IADD3 R28, P4, R13, UR6, RZ ;  /* 0x000000060d1c7c10 */ /* 0x001fc4000ff9e0ff */
[----:B-1----:R-:W-:Y:S02]  /*0910*/  IADD3 R30, P5, R13, UR10, RZ ;  /* 0x0000000a0d1e7c10 */ /* 0x002fe4000ffbe0ff */
[----:B------:R-:W-:Y:S02]  /*0920*/  PRMT R48, RZ, 0x7610, R48 ;  /* 0x00007610ff307816 */ /* 0x000fe40000000030 */
[----:B------:R-:W-:Y:S02]  /*0930*/  PRMT R50, RZ, 0x7610, R50 ;  /* 0x00007610ff327816 */ /* 0x000fe40000000032 */
[----:B------:R-:W-:Y:S02]  /*0940*/  PRMT R45, RZ, 0x7610, R45 ;  /* 0x00007610ff2d7816 */ /* 0x000fe4000000002d */
[----:B------:R-:W-:Y:S01]  /*0950*/  PRMT R44, RZ, 0x7610, R44 ;  /* 0x00007610ff2c7816 */ /* 0x000fe2000000002c */
[----:B------:R0:W5:Y:S01]  /*0960*/  @P1 LDG.E.U16 R48, desc[UR16][R18.64] ;  /* 0x0000001012301981 */ /* 0x000162000c1e1500 */
[----:B------:R-:W-:-:S02]  /*0970*/  PRMT R16, RZ, 0x7610, R16 ;  /* 0x00007610ff107816 */ /* 0x000fc40000000010 */
[----:B------:R-:W-:Y:S01]  /*0980*/  PRMT R17, RZ, 0x7610, R17 ;  /* 0x00007610ff117816 */ /* 0x000fe20000000011 */
[----:B------:R0:W5:Y:S01]  /*0990*/  @P1 LDG.E.U16 R50, desc[UR16][R22.64] ;  /* 0x0000001016321981 */ /* 0x000162000c1e1500 */
[----:B------:R-:W-:Y:S02]  /*09a0*/  IADD3.X R27, R10, UR11, RZ, P6, !PT ;  /* 0x0000000b0a1b7c10 */ /* 0x000fe4000b7fe4ff */
[C---:B------:R-:W-:Y:S01]  /*09b0*/  IADD3.X R29, R12.reuse, UR7, RZ, P4, !PT ;  /* 0x000000070c1d7c10 */ /* 0x040fe2000a7fe4ff */
[----:B------:R0:W5:Y:S01]  /*09c0*/  @P2 LDG.E.U16 R45, desc[UR16][R24.64] ;  /* 0x00000010182d2981 */ /* 0x000162000c1e1500 */
[----:B------:R-:W-:-:S03]  /*09d0*/  IADD3.X R31, R12, UR11, RZ, P5, !PT ;  /* 0x0000000b0c1f7c10 */ /* 0x000fc6000affe4ff */
[----:B------:R0:W5:Y:S04]  /*09e0*/  @P2 LDG.E.U16 R44, desc[UR16][R26.64] ;  /* 0x000000101a2c2981 */ /* 0x000168000c1e1500 */
[----:B------:R0:W5:Y:S04]  /*09f0*/  @P3 LDG.E.U16 R16, desc[UR16][R28.64] ;  /* 0x000000101c103981 */ /* 0x000168000c1e1500 */
[----:B------:R0:W5:Y:S01]  /*0a00*/  @P3 LDG.E.U16 R17, desc[UR16][R30.64] ;  /* 0x000000101e113981 */ /* 0x000162000c1e1500 */
[----:B------:R-:W-:-:S04]  /*0a10*/  UISETP.NE.U32.AND UP0, UPT, UR22, URZ, UPT ;  /* 0x0000003f1600728c */ /* 0x000fc8000bf05070 */
[----:B------:R-:W-:-:S06]  /*0a20*/  UISETP.NE.AND.EX UP0, UPT, UR23, URZ, UPT, UP0 ;  /* 0x0000003f1700728c */ /* 0x000fcc000bf05300 */
[----:B------:R-:W-:Y:S01]  /*0a30*/  PLOP3.LUT P4, PT, PT, PT, UP0, 0x40, 0x0 ;  /* 0x000000000000781c */ /* 0x000fe20003f8e808 */
[----:B--2---:R-:W-:Y:S02]  /*0a40*/  IMAD.U32 R46, R46, 0x10000, RZ ;  /* 0x000100002e2e7824 */ /* 0x004fe400078e00ff */
[----:B---3--:R-:W-:Y:S02]  /*0a50*/  IMAD.U32 R0, R21, 0x10000, RZ ;  /* 0x0001000015007824 */ /* 0x008fe400078e00ff */
[----:B----4-:R-:W-:-:S08]  /*0a60*/  IMAD.U32 R47, R47, 0x10000, RZ ;  /* 0x000100002f2f7824 */ /* 0x010fd000078e00ff */
[----:B0-----:R-:W-:Y:S05]  /*0a70*/  @P4 BRA `(.L_x_3) ;  /* 0x0000001000e84947 */ /* 0x001fea0003800000 */
[----:B------:R-:W0:Y:S02]  /*0a80*/  LDC.64 R20, c[0x0][0x1010] ;  /* 0x00040400ff147b82 */ /* 0x000e240000000a00 */
[----:B0-----:R-:W2:Y:S01]  /*0a90*/  LDG.E R20, desc[UR16][R20.64] ;  /* 0x0000001014147981 */ /* 0x001ea2000c1e1900 */
[----:B------:R-:W-:Y:S02]  /*0aa0*/  IMAD.MOV.U32 R34, RZ, RZ, 0x1 ;  /* 0x00000001ff227424 */ /* 0x000fe400078e00ff */
[----:B------:R-:W-:Y:S01]  /*0ab0*/  FMUL.FTZ R38, R0, 1 ;  /* 0x3f80000000267820 */ /* 0x000fe20000410000 */
[----:B------:R-:W-:Y:S01]  /*0ac0*/  DSETP.NEU.AND P6, PT, RZ, UR18, PT ;  /* 0x00000012ff007e2a */ /* 0x000fe2000bfcd000 */
[----:B------:R-:W-:Y:S04]  /*0ad0*/  BSSY B1, `(.L_x_4) ;  /* 0x0000016000017945 */ /* 0x000fe80003800000 */
[----:B------:R-:W0:Y:S02]  /*0ae0*/  F2F.F64.F32 R38, R38 ;  /* 0x0000002600267310 */ /* 0x000e240000201800 */
[----:B0-----:R-:W-:Y:S01]  /*0af0*/  FSETP.GEU.AND P5, PT, |R39|, 6.5827683646048100446e-37, PT ;  /* 0x036000002700780b */ /* 0x001fe20003fae200 */
[----:B--2---:R-:W-:-:S06]  /*0b00*/  FMUL.FTZ R32, R20, 1 ;  /* 0x3f80000014207820 */ /* 0x004fcc0000410000 */
[----:B------:R-:W0:Y:S08]  /*0b10*/  F2F.F64.F32 R32, R32 ;  /* 0x0000002000207310 */ /* 0x000e300000201800 */
[----:B0-----:R-:W0:Y:S02]  /*0b20*/  MUFU.RCP64H R35, R33 ;  /* 0x0000002100237308 */ /* 0x001e240000001800 */
[----:B0-----:R-:W-:-:S08]  /*0b30*/  DFMA R18, -R32, R34, 1 ;  /* 0x3ff000002012742b */ /* 0x001fd00000000122 */
[----:B------:R-:W-:-:S08]  /*0b40*/  DFMA R18, R18, R18, R18 ;  /* 0x000000121212722b */ /* 0x000fd00000000012 */
[----:B------:R-:W-:-:S08]  /*0b50*/  DFMA R34, R34, R18, R34 ;  /* 0x000000122222722b */ /* 0x000fd00000000022 */
[----:B------:R-:W-:-:S08]  /*0b60*/  DFMA R18, -R32, R34, 1 ;  /* 0x3ff000002012742b */ /* 0x000fd00000000122 */
[----:B------:R-:W-:-:S08]  /*0b70*/  DFMA R34, R34, R18, R34 ;  /* 0x000000122222722b */ /* 0x000fd00000000022 */
[----:B------:R-:W-:-:S08]  /*0b80*/  DMUL R18, R38, R34 ;  /* 0x0000002226127228 */ /* 0x000fd00000000000 */
[----:B------:R-:W-:-:S08]  /*0b90*/  DFMA R20, -R32, R18, R38 ;  /* 0x000000122014722b */ /* 0x000fd00000000126 */
[----:B------:R-:W-:-:S10]  /*0ba0*/  DFMA R52, R34, R20, R18 ;  /* 0x000000142234722b */ /* 0x000fd40000000012 */
[----:B------:R-:W-:-:S05]  /*0bb0*/  FFMA R0, RZ, R33, R53 ;  /* 0x00000021ff007223 */ /* 0x000fca0000000035 */
[----:B------:R-:W-:Y:S02]  /*0bc0*/  FSETP.GT.AND P4, PT, |R0|, 1.469367938527859385e-39, PT ;  /* 0x001000000000780b */ /* 0x000fe40003f84200 */
[----:B------:R-:W-:-:S11]  /*0bd0*/  P2R R0, PR, RZ, 0x40 ;  /* 0x00000040ff007803 */ /* 0x000fd60000000000 */
[----:B------:R-:W-:Y:S05]  /*0be0*/  @P4 BRA P5, `(.L_x_5) ;  /* 0x0000000000104947 */ /* 0x000fea0002800000 */
[----:B------:R-:W-:Y:S01]  /*0bf0*/  IMAD.MOV.U32 R36, RZ, RZ, R32 ;  /* 0x000000ffff247224 */ /* 0x000fe200078e0020 */
[----:B------:R-:W-:Y:S01]  /*0c00*/  MOV R0, 0xc30 ;  /* 0x00000c3000007802 */ /* 0x000fe20000000f00 */
[----:B------:R-:W-:-:S07]  /*0c10*/  IMAD.MOV.U32 R37, RZ, RZ, R33 ;  /* 0x000000ffff257224 */ /* 0x000fce00078e0021 */
[----:B-----5:R-:W-:Y:S05]  /*0c20*/  CALL.REL.NOINC `($__internal_0_$__cuda_sm20_div_rn_f64_full) ;  /* 0x0000005800c87944 */ /* 0x020fea0003c00000 */
.L_x_5:
[----:B------:R-:W-:Y:S05]  /*0c30*/  BSYNC B1 ;  /* 0x0000000000017941 */ /* 0x000fea0003800000 */
.L_x_4:
[----:B------:R-:W-:Y:S01]  /*0c40*/  UMOV UR26, 0xf0000000 ;  /* 0xf0000000001a7882 */ /* 0x000fe20000000000 */
[----:B------:R-:W-:Y:S01]  /*0c50*/  UMOV UR27, 0x380fffff ;  /* 0x380fffff001b7882 */ /* 0x000fe20000000000 */
[----:B------:R-:W0:Y:S01]  /*0c60*/  F2F.F32.F64 R21, R52 ;  /* 0x0000003400157310 */ /* 0x000e220000301000 */
[----:B------:R-:W-:Y:S01]  /*0c70*/  DSETP.GEU.AND P4, PT, |R52|, UR26, PT ;  /* 0x0000001a34007e2a */ /* 0x000fe2000bf8e200 */
[----:B------:R-:W-:Y:S01]  /*0c80*/  UPRMT UR14, UR24, 0x8880, URZ ;  /* 0x00008880180e7896 */ /* 0x000fe2000800003f */
[----:B------:R-:W-:Y:S01]  /*0c90*/  FMUL.FTZ R56, R46, 1 ;  /* 0x3f8000002e387820 */ /* 0x000fe20000410000 */
[----:B------:R-:W-:Y:S01]  /*0ca0*/  DSETP.NEU.AND P6, PT, RZ, UR18, PT ;  /* 0x00000012ff007e2a */ /* 0x000fe2000bfcd000 */
[----:B------:R-:W-:Y:S04]  /*0cb0*/  BSSY B1, `(.L_x_6) ;  /* 0x0000025000017945 */ /* 0x000fe80003800000 */
[----:B------:R-:W-:Y:S06]  /*0cc0*/  F2F.F64.F32 R56, R56 ;  /* 0x0000003800387310 */ /* 0x000fec0000201800 */
[----:B0-----:R-:W-:Y:S01]  /*0cd0*/  @!P4 FMUL R21, R21, 1.175494350822287508e-38 ;  /* 0x008000001515c820 */ /* 0x001fe20000400000 */
[----:B------:R-:W-:-:S03]  /*0ce0*/  ISETP.NE.AND P4, PT, RZ, UR14, PT ;  /* 0x0000000eff007c0c */ /* 0x000fc6000bf85270 */
[----:B------:R-:W-:-:S05]  /*0cf0*/  FADD.FTZ R0, -R21, -RZ ;  /* 0x800000ff15007221 */ /* 0x000fca0000010100 */
[----:B------:R-:W-:-:S05]  /*0d00*/  FSEL R0, R21, R0, !P4 ;  /* 0x0000000015007208 */ /* 0x000fca0006000000 */
[----:B------:R-:W-:-:S04]  /*0d10*/  FMUL.FTZ R20, R0, 1 ;  /* 0x3f80000000147820 */ /* 0x000fc80000410000 */
[----:B------:R-:W0:Y:S02]  /*0d20*/  F2F.F64.F32 R18, R20 ;  /* 0x0000001400127310 */ /* 0x000e240000201800 */
[----:B0-----:R-:W-:-:S06]  /*0d30*/  DFMA R18, R56, UR18, R18 ;  /* 0x0000001238127c2b */ /* 0x001fcc0008000012 */
[----:B------:R-:W0:Y:S02]  /*0d40*/  F2F.F32.F64 R35, R18 ;  /* 0x0000001200237310 */ /* 0x000e240000301000 */
[----:B------:R-:W-:-:S14]  /*0d50*/  DSETP.GEU.AND P5, PT, |R18|, UR26, PT ;  /* 0x0000001a12007e2a */ /* 0x000fdc000bfae200 */
[----:B0-----:R-:W-:-:S05]  /*0d60*/  @!P5 FMUL R35, R35, 1.175494350822287508e-38 ;  /* 0x008000002323d820 */ /* 0x001fca0000400000 */
[----:B------:R-:W-:-:S05]  /*0d70*/  FSEL R0, R35, R0, P6 ;  /* 0x0000000023007208 */ /* 0x000fca0003000000 */
[C---:B------:R-:W-:Y:S01]  /*0d80*/  FFMA.FTZ R46, R0.reuse, R0, R47 ;  /* 0x00000000002e7223 */ /* 0x040fe2000001002f */
[----:B------:R-:W-:-:S03]  /*0d90*/  FMUL.FTZ R0, R0, 1 ;  /* 0x3f80000000007820 */ /* 0x000fc60000410000 */
[----:B------:R-:W0:Y:S08]  /*0da0*/  MUFU.SQRT R34, R46 ;  /* 0x0000002e00227308 */ /* 0x000e300000002000 */
[----:B------:R-:W1:Y:S01]  /*0db0*/  F2F.F64.F32 R38, R0 ;  /* 0x0000000000267310 */ /* 0x000e620000201800 */
[----:B0-----:R-:W-:Y:S01]  /*0dc0*/  FMUL.FTZ R42, R34, 1 ;  /* 0x3f800000222a7820 */ /* 0x001fe20000410000 */
[----:B------:R-:W-:-:S06]  /*0dd0*/  MOV R34, 0x1 ;  /* 0x0000000100227802 */ /* 0x000fcc0000000f00 */
[----:B------:R-:W0:Y:S01]  /*0de0*/  F2F.F64.F32 R36, R42 ;  /* 0x0000002a00247310 */ /* 0x000e220000201800 */
[----:B-1----:R-:W-:-:S10]  /*0df0*/  DMUL R38, R38, R2 ;  /* 0x0000000226267228 */ /* 0x002fd40000000000 */
[----:B------:R-:W-:Y:S01]  /*0e00*/  FSETP.GEU.AND P5, PT, |R39|, 6.5827683646048100446e-37, PT ;  /* 0x036000002700780b */ /* 0x000fe20003fae200 */
[----:B0-----:R-:W-:-:S06]  /*0e10*/  DADD R36, R36, UR20 ;  /* 0x0000001424247e29 */ /* 0x001fcc0008000000 */
[----:B------:R-:W0:Y:S02]  /*0e20*/  MUFU.RCP64H R35, R37 ;  /* 0x0000002500237308 */ /* 0x000e240000001800 */
        /* <DEDUP_REMOVED lines=12> */
[----:B-----5:R-:W-:Y:S05]  /*0ef0*/  CALL.REL.NOINC `($__internal_0_$__cuda_sm20_div_rn_f64_full) ;  /* 0x0000005800147944 */ /* 0x020fea0003c00000 */
.L_x_7:
[----:B------:R-:W-:Y:S05]  /*0f00*/  BSYNC B1 ;  /* 0x0000000000017941 */ /* 0x000fea0003800000 */
.L_x_6:
[----:B------:R-:W0:Y:S01]  /*0f10*/  MUFU.RCP64H R19, R33 ;  /* 0x0000002100137308 */ /* 0x000e220000001800 */
[----:B------:R-:W-:Y:S01]  /*0f20*/  IMAD.MOV.U32 R18, RZ, RZ, 0x1 ;  /* 0x00000001ff127424 */ /* 0x000fe200078e00ff */
[----:B------:R-:W-:Y:S01]  /*0f30*/  DADD R56, R56, -R52 ;  /* 0x0000000038387229 */ /* 0x000fe20000000834 */
[----:B-----5:R-:W-:Y:S01]  /*0f40*/  IMAD.U32 R9, R9, 0x10000, RZ ;  /* 0x0001000009097824 */ /* 0x020fe200078e00ff */
[----:B------:R-:W-:Y:S01]  /*0f50*/  UMOV UR26, 0xf0000000 ;  /* 0xf0000000001a7882 */ /* 0x000fe20000000000 */
[----:B------:R-:W-:Y:S01]  /*0f60*/  UMOV UR27, 0x380fffff ;  /* 0x380fffff001b7882 */ /* 0x000fe20000000000 */
[----:B------:R-:W-:Y:S01]  /*0f70*/  F2FP.BF16.F32.PACK_AB R46, R46, R21 ;  /* 0x000000152e2e723e */ /* 0x000fe200000010ff */
[----:B------:R-:W-:Y:S01]  /*0f80*/  FMUL.FTZ R9, R9, 1 ;  /* 0x3f80000009097820 */ /* 0x000fe20000410000 */
[----:B------:R-:W1:Y:S01]  /*0f90*/  F2F.F32.F64 R47, R56 ;  /* 0x00000038002f7310 */ /* 0x000e620000301000 */
[----:B------:R-:W-:Y:S01]  /*0fa0*/  BSSY B1, `(.L_x_8) ;  /* 0x0000018000017945 */ /* 0x000fe20003800000 */
[----:B------:R-:W-:Y:S01]  /*0fb0*/  DSETP.GEU.AND P5, PT, |R56|, UR26, PT ;  /* 0x0000001a38007e2a */ /* 0x000fe2000bfae200 */
[----:B------:R-:W-:Y:S01]  /*0fc0*/  IMAD.U32 R50, R50, 0x10000, RZ ;  /* 0x0001000032327824 */ /* 0x000fe200078e00ff */
[----:B------:R-:W-:Y:S01]  /*0fd0*/  PRMT R21, R46, 0x7610, R21 ;  /* 0x000076102e157816 */ /* 0x000fe20000000015 */
[----:B------:R-:W-:-:S03]  /*0fe0*/  IMAD.U32 R48, R48, 0x10000, RZ ;  /* 0x0001000030307824 */ /* 0x000fc600078e00ff */
[----:B------:R-:W2:Y:S01]  /*0ff0*/  F2F.F64.F32 R38, R9 ;  /* 0x0000000900267310 */ /* 0x000ea20000201800 */
[----:B0-----:R-:W-:-:S07]  /*1000*/  DFMA R34, -R32, R18, 1 ;  /* 0x3ff000002022742b */ /* 0x001fce0000000112 */
[----:B-1----:R-:W-:Y:S01]  /*1010*/  @!P5 FMUL R47, R47, 1.175494350822287508e-38 ;  /* 0x008000002f2fd820 */ /* 0x002fe20000400000 */
[----:B------:R-:W-:-:S04]  /*1020*/  DFMA R34, R34, R34, R34 ;  /* 0x000000222222722b */ /* 0x000fc80000000022 */
[----:B------:R-:W-:Y:S02]  /*1030*/  F2FP.BF16.F32.PACK_AB R47, RZ, R47 ;  /* 0x0000002fff2f723e */ /* 0x000fe400000010ff */
[----:B--2---:R-:W-:Y:S02]  /*1040*/  FSETP.GEU.AND P6, PT, |R39|, 6.5827683646048100446e-37, PT ;  /* 0x036000002700780b */ /* 0x004fe40003fce200 */
        /* <DEDUP_REMOVED lines=9> */
[----:B------:R-:W-:Y:S01]  /*10e0*/  IMAD.MOV.U32 R36, RZ, RZ, R32 ;  /* 0x000000ffff247224 */ /* 0x000fe200078e0020 */
[----:B------:R-:W-:Y:S01]  /*10f0*/  MOV R0, 0x1120 ;  /* 0x0000112000007802 */ /* 0x000fe20000000f00 */
[----:B------:R-:W-:-:S07]  /*1100*/  IMAD.MOV.U32 R37, RZ, RZ, R33 ;  /* 0x000000ffff257224 */ /* 0x000fce00078e0021 */
[----:B------:R-:W-:Y:S05]  /*1110*/  CALL.REL.NOINC `($__internal_0_$__cuda_sm20_div_rn_f64_full) ;  /* 0x00000054008c7944 */ /* 0x000fea0003c00000 */
.L_x_9:
[----:B------:R-:W-:Y:S05]  /*1120*/  BSYNC B1 ;  /* 0x0000000000017941 */ /* 0x000fea0003800000 */
.L_x_8:
[----:B------:R-:W-:Y:S01]  /*1130*/  UMOV UR26, 0xf0000000 ;  /* 0xf0000000001a7882 */ /* 0x000fe20000000000 */
[----:B------:R-:W-:Y:S01]  /*1140*/  UMOV UR27, 0x380fffff ;  /* 0x380fffff001b7882 */ /* 0x000fe20000000000 */
[----:B------:R-:W0:Y:S01]  /*1150*/  F2F.F32.F64 R9, R52 ;  /* 0x0000003400097310 */ /* 0x000e220000301000 */
[----:B------:R-:W-:Y:S01]  /*1160*/  DSETP.GEU.AND P5, PT, |R52|, UR26, PT ;  /* 0x0000001a34007e2a */ /* 0x000fe2000bfae200 */
[----:B------:R-:W-:Y:S01]  /*1170*/  FMUL.FTZ R50, R50, 1 ;  /* 0x3f80000032327820 */ /* 0x000fe20000410000 */
[----:B------:R-:W-:Y:S01]  /*1180*/  DSETP.NEU.AND P6, PT, RZ, UR18, PT ;  /* 0x00000012ff007e2a */ /* 0x000fe2000bfcd000 */
[----:B------:R-:W-:Y:S01]  /*1190*/  MOV R34, 0x1 ;  /* 0x0000000100227802 */ /* 0x000fe20000000f00 */
[----:B------:R-:W-:Y:S03]  /*11a0*/  BSSY B1, `(.L_x_10) ;  /* 0x0000023000017945 */ /* 0x000fe60003800000 */
[----:B------:R-:W-:Y:S07]  /*11b0*/  F2F.F64.F32 R56, R50 ;  /* 0x0000003200387310 */ /* 0x000fee0000201800 */
[----:B0-----:R-:W-:-:S04]  /*11c0*/  @!P5 FMUL R9, R9, 1.175494350822287508e-38 ;  /* 0x008000000909d820 */ /* 0x001fc80000400000 */
        /* <DEDUP_REMOVED lines=9> */
[----:B------:R-:W-:-:S04]  /*1260*/  FFMA.FTZ R48, R39, R39, R48 ;  /* 0x0000002727307223 */ /* 0x000fc80000010030 */
[----:B------:R-:W0:Y:S02]  /*1270*/  MUFU.SQRT R0, R48 ;  /* 0x0000003000007308 */ /* 0x000e240000002000 */
[----:B0-----:R-:W-:Y:S01]  /*1280*/  FMUL.FTZ R42, R0, 1 ;  /* 0x3f800000002a7820 */ /* 0x001fe20000410000 */
[----:B------:R-:W-:-:S05]  /*1290*/  FMUL.FTZ R0, R39, 1 ;  /* 0x3f80000027007820 */ /* 0x000fca0000410000 */
[----:B------:R-:W0:Y:S08]  /*12a0*/  F2F.F64.F32 R36, R42 ;  /* 0x0000002a00247310 */ /* 0x000e300000201800 */
[----:B------:R-:W1:Y:S01]  /*12b0*/  F2F.F64.F32 R38, R0 ;  /* 0x0000000000267310 */ /* 0x000e620000201800 */
[----:B0-----:R-:W-:-:S07]  /*12c0*/  DADD R36, R36, UR20 ;  /* 0x0000001424247e29 */ /* 0x001fce0008000000 */
[----:B------:R-:W0:Y:S01]  /*12d0*/  MUFU.RCP64H R35, R37 ;  /* 0x0000002500237308 */ /* 0x000e220000001800 */
[----:B-1----:R-:W-:-:S10]  /*12e0*/  DMUL R38, R38, R2 ;  /* 0x0000000226267228 */ /* 0x002fd40000000000 */
[----:B------:R-:W-:Y:S01]  /*12f0*/  FSETP.GEU.AND P5, PT, |R39|, 6.5827683646048100446e-37, PT ;  /* 0x036000002700780b */ /* 0x000fe20003fae200 */
        /* <DEDUP_REMOVED lines=13> */
.L_x_11:
[----:B------:R-:W-:Y:S05]  /*13d0*/  BSYNC B1 ;  /* 0x0000000000017941 */ /* 0x000fea0003800000 */
.L_x_10:
[----:B------:R-:W0:Y:S01]  /*13e0*/  MUFU.RCP64H R19, R33 ;  /* 0x0000002100137308 */ /* 0x000e220000001800 */
[----:B------:R-:W-:Y:S01]  /*13f0*/  IMAD.MOV.U32 R18, RZ, RZ, 0x1 ;  /* 0x00000001ff127424 */ /* 0x000fe200078e00ff */
[----:B------:R-:W-:Y:S01]  /*1400*/  DADD R56, R56, -R52 ;  /* 0x0000000038387229 */ /* 0x000fe20000000834 */
[----:B------:R-:W-:Y:S01]  /*1410*/  IMAD.U32 R14, R14, 0x10000, RZ ;  /* 0x000100000e0e7824 */ /* 0x000fe200078e00ff */
        /* <DEDUP_REMOVED lines=29> */
.L_x_13:
[----:B------:R-:W-:Y:S05]  /*15f0*/  BSYNC B1 ;  /* 0x0000000000017941 */ /* 0x000fea0003800000 */
.L_x_12:
        /* <DEDUP_REMOVED lines=42> */
.L_x_15:
[----:B------:R-:W-:Y:S05]  /*18a0*/  BSYNC B1 ;  /* 0x0000000000017941 */ /* 0x000fea0003800000 */
.L_x_14:
        /* <DEDUP_REMOVED lines=33> */
.L_x_17:
[----:B------:R-:W-:Y:S05]  /*1ac0*/  BSYNC B1 ;  /* 0x0000000000017941 */ /* 0x000fea0003800000 */
.L_x_16:
        /* <DEDUP_REMOVED lines=23> */
[----:B0-----:R-:W-:-:S07]  /*1c40*/  FMUL.FTZ R17, R17, 1 ;  /* 0x3f80000011117820 */ /* 0x001fce0000410000 */
        /* <DEDUP_REMOVED lines=18> */
.L_x_19:
[----:B------:R-:W-:Y:S05]  /*1d70*/  BSYNC B1 ;  /* 0x0000000000017941 */ /* 0x000fea0003800000 */
.L_x_18:
[----:B------:R-:W-:Y:S01]  /*1d80*/  DADD R32, R32, -R52 ;  /* 0x0000000020207229 */ /* 0x000fe20000000834 */
[----:B------:R-:W-:Y:S01]  /*1d90*/  UMOV UR26, 0xf0000000 ;  /* 0xf0000000001a7882 */ /* 0x000fe20000000000 */
[----:B------:R-:W-:Y:S01]  /*1da0*/  UMOV UR27, 0x380fffff ;  /* 0x380fffff001b7882 */ /* 0x000fe20000000000 */
[----:B------:R-:W-:-:S03]  /*1db0*/  F2FP.BF16.F32.PACK_AB R20, R16, R15 ;  /* 0x0000000f1014723e */ /* 0x000fc600000010ff */
[----:B------:R-:W0:Y:S01]  /*1dc0*/  F2F.F32.F64 R0, R32 ;  /* 0x0000002000007310 */ /* 0x000e220000301000 */
[----:B------:R-:W-:Y:S01]  /*1dd0*/  PRMT R15, R20, 0x7610, R15 ;  /* 0x00007610140f7816 */ /* 0x000fe2000000000f */
[----:B------:R-:W-:-:S14]  /*1de0*/  DSETP.GEU.AND P4, PT, |R32|, UR26, PT ;  /* 0x0000001a20007e2a */ /* 0x000fdc000bf8e200 */
[----:B0-----:R-:W-:-:S05]  /*1df0*/  @!P4 FMUL R0, R0, 1.175494350822287508e-38 ;  /* 0x008000000000c820 */ /* 0x001fca0000400000 */
[----:B------:R-:W-:Y:S01]  /*1e00*/  F2FP.BF16.F32.PACK_AB R0, RZ, R0 ;  /* 0x00000000ff00723e */ /* 0x000fe200000010ff */
[----:B------:R-:W-:Y:S06]  /*1e10*/  BRA `(.L_x_20) ;  /* 0x0000001400f07947 */ /* 0x000fec0003800000 */
.L_x_3:
[----:B------:R-:W-:-:S06]  /*1e20*/  UPRMT UR14, UR24, 0x8880, URZ ;  /* 0x00008880180e7896 */ /* 0x000fcc000800003f */
[----:B------:R-:W-:-:S13]  /*1e30*/  ISETP.NE.AND P4, PT, RZ, UR14, PT ;  /* 0x0000000eff007c0c */ /* 0x000fda000bf85270 */
[----:B------:R-:W-:Y:S05]  /*1e40*/  @!P4 BRA `(.L_x_21) ;  /* 0x0000000800f4c947 */ /* 0x000fea0003800000 */
[----:B------:R-:W-:Y:S01]  /*1e50*/  FMUL.FTZ R56, R46, 1 ;  /* 0x3f8000002e387820 */ /* 0x000fe20000410000 */
[----:B------:R-:W-:Y:S01]  /*1e60*/  FMUL.FTZ R32, R0, 1 ;  /* 0x3f80000000207820 */ /* 0x000fe20000410000 */
[----:B------:R-:W-:Y:S01]  /*1e70*/  UMOV UR26, 0xf0000000 ;  /* 0xf0000000001a7882 */ /* 0x000fe20000000000 */
[----:B------:R-:W-:Y:S01]  /*1e80*/  UMOV UR27, 0x380fffff ;  /* 0x380fffff001b7882 */ /* 0x000fe20000000000 */
[----:B------:R-:W-:Y:S01]  /*1e90*/  DSETP.NEU.AND P4, PT, RZ, UR18, PT ;  /* 0x00000012ff007e2a */ /* 0x000fe2000bf8d000 */
[----:B------:R0:W-:Y:S01]  /*1ea0*/  F2F.F64.F32 R18, R32 ;  /* 0x0000002000127310 */ /* 0x0001e20000201800 */
[----:B------:R-:W-:Y:S07]  /*1eb0*/  BSSY B1, `(.L_x_22) ;  /* 0x000001f000017945 */ /* 0x000fee0003800000 */
[----:B------:R-:W1:Y:S01]  /*1ec0*/  F2F.F64.F32 R56, R56 ;  /* 0x0000003800387310 */ /* 0x000e620000201800 */
[----:B0-----:R-:W-:Y:S01]  /*1ed0*/  IMAD.MOV.U32 R32, RZ, RZ, 0x1 ;  /* 0x00000001ff207424 */ /* 0x001fe200078e00ff */
[----:B-1----:R-:W-:-:S06]  /*1ee0*/  DFMA R18, R56, UR18, -R18 ;  /* 0x0000001238127c2b */ /* 0x002fcc0008000812 */
[----:B------:R-:W0:Y:S02]  /*1ef0*/  F2F.F32.F64 R20, R18 ;  /* 0x0000001200147310 */ /* 0x000e240000301000 */
[----:B------:R-:W-:-:S14]  /*1f00*/  DSETP.GEU.AND P5, PT, |R18|, UR26, PT ;  /* 0x0000001a12007e2a */ /* 0x000fdc000bfae200 */
[----:B0-----:R-:W-:Y:S01]  /*1f10*/  @!P5 FMUL R20, R20, 1.175494350822287508e-38 ;  /* 0x008000001414d820 */ /* 0x001fe20000400000 */
[----:B------:R-:W-:-:S04]  /*1f20*/  @!P4 FADD.FTZ R20, -R0, -RZ ;  /* 0x800000ff0014c221 */ /* 0x000fc80000010100 */
        /* <DEDUP_REMOVED lines=23> */
.L_x_23:
[----:B------:R-:W-:Y:S05]  /*20a0*/  BSYNC B1 ;  /* 0x0000000000017941 */ /* 0x000fea0003800000 */
.L_x_22:
[----:B-----5:R-:W-:Y:S01]  /*20b0*/  IMAD.U32 R58, R50, 0x10000, RZ ;  /* 0x00010000323a7824 */ /* 0x020fe200078e00ff */
[----:B------:R-:W-:Y:S01]  /*20c0*/  UMOV UR26, 0xf0000000 ;  /* 0xf0000000001a7882 */ /* 0x000fe20000000000 */
[----:B------:R-:W-:Y:S01]  /*20d0*/  IMAD.U32 R20, R9, 0x10000, RZ ;  /* 0x0001000009147824 */ /* 0x000fe200078e00ff */
[----:B------:R-:W-:Y:S01]  /*20e0*/  UMOV UR27, 0x380fffff ;  /* 0x380fffff001b7882 */ /* 0x000fe20000000000 */
[----:B------:R-:W-:Y:S01]  /*20f0*/  FMUL.FTZ R58, R58, 1 ;  /* 0x3f8000003a3a7820 */ /* 0x000fe20000410000 */
[----:B------:R-:W-:Y:S02]  /*2100*/  IMAD.U32 R33, R48, 0x10000, RZ ;  /* 0x0001000030217824 */ /* 0x000fe400078e00ff */
[----:B------:R-:W-:Y:S01]  /*2110*/  FMUL.FTZ R34, R20, 1 ;  /* 0x3f80000014227820 */ /* 0x000fe20000410000 */
[----:B------:R-:W-:Y:S01]  /*2120*/  DADD R56, R56, -R52 ;  /* 0x0000000038387229 */ /* 0x000fe20000000834 */
[----:B------:R-:W-:Y:S01]  /*2130*/  BSSY B1, `(.L_x_24) ;  /* 0x0000026000017945 */ /* 0x000fe20003800000 */
[----:B------:R-:W-:Y:S08]  /*2140*/  F2F.F64.F32 R58, R58 ;  /* 0x0000003a003a7310 */ /* 0x000ff00000201800 */
[----:B------:R0:W1:Y:S02]  /*2150*/  F2F.F64.F32 R18, R34 ;  /* 0x0000002200127310 */ /* 0x0000640000201800 */
[----:B0-----:R-:W-:Y:S01]  /*2160*/  IMAD.MOV.U32 R34, RZ, RZ, 0x1 ;  /* 0x00000001ff227424 */ /* 0x001fe200078e00ff */
[----:B-1----:R-:W-:-:S06]  /*2170*/  DFMA R18, R58, UR18, -R18 ;  /* 0x000000123a127c2b */ /* 0x002fcc0008000812 */
[----:B------:R-:W0:Y:S02]  /*2180*/  F2F.F32.F64 R0, R18 ;  /* 0x0000001200007310 */ /* 0x000e240000301000 */
[----:B------:R-:W-:-:S14]  /*2190*/  DSETP.GEU.AND P5, PT, |R18|, UR26, PT ;  /* 0x0000001a12007e2a */ /* 0x000fdc000bfae200 */
[----:B0-----:R-:W-:Y:S01]  /*21a0*/  @!P5 FMUL R0, R0, 1.175494350822287508e-38 ;  /* 0x008000000000d820 */ /* 0x001fe20000400000 */
[----:B------:R-:W-:Y:S01]  /*21b0*/  @!P4 FADD.FTZ R0, -R20, -RZ ;  /* 0x800000ff1400c221 */ /* 0x000fe20000010100 */
[----:B------:R-:W-:-:S03]  /*21c0*/  DSETP.GEU.AND P5, PT, |R56|, UR26, PT ;  /* 0x0000001a38007e2a */ /* 0x000fc6000bfae200 */
[----:B------:R-:W-:-:S04]  /*21d0*/  FFMA.FTZ R33, R0, R0, R33 ;  /* 0x0000000000217223 */ /* 0x000fc80000010021 */
[----:B------:R-:W0:Y:S02]  /*21e0*/  MUFU.SQRT R20, R33 ;  /* 0x0000002100147308 */ /* 0x000e240000002000 */
[----:B0-----:R-:W-:Y:S01]  /*21f0*/  FMUL.FTZ R32, R20, 1 ;  /* 0x3f80000014207820 */ /* 0x001fe20000410000 */
[----:B------:R-:W-:-:S05]  /*2200*/  FMUL.FTZ R20, R0, 1 ;  /* 0x3f80000000147820 */ /* 0x000fca0000410000 */
[----:B------:R-:W0:Y:S08]  /*2210*/  F2F.F32.F64 R0, R56 ;  /* 0x0000003800007310 */ /* 0x000e300000301000 */
[----:B------:R-:W1:Y:S01]  /*2220*/  F2F.F64.F32 R36, R32 ;  /* 0x0000002000247310 */ /* 0x000e620000201800 */
[----:B0-----:R-:W-:-:S07]  /*2230*/  @!P5 FMUL R0, R0, 1.175494350822287508e-38 ;  /* 0x008000000000d820 */ /* 0x001fce0000400000 */
[----:B------:R-:W0:Y:S01]  /*2240*/  F2F.F64.F32 R38, R20 ;  /* 0x0000001400267310 */ /* 0x000e220000201800 */
[----:B-1----:R-:W-:-:S07]  /*2250*/  DADD R36, R36, UR20 ;  /* 0x0000001424247e29 */ /* 0x002fce0008000000 */
[----:B------:R-:W1:Y:S01]  /*2260*/  MUFU.RCP64H R35, R37 ;  /* 0x0000002500237308 */ /* 0x000e620000001800 */
[----:B0-----:R-:W-:-:S10]  /*2270*/  DMUL R38, R38, R2 ;  /* 0x0000000226267228 */ /* 0x001fd40000000000 */
[----:B------:R-:W-:Y:S01]  /*2280*/  FSETP.GEU.AND P6, PT, |R39|, 6.5827683646048100446e-37, PT ;  /* 0x036000002700780b */ /* 0x000fe20003fce200 */
[----:B-1----:R-:W-:-:S08]  /*2290*/  DFMA R18, -R36, R34, 1 ;  /* 0x3ff000002412742b */ /* 0x002fd00000000122 */
        /* <DEDUP_REMOVED lines=9> */
[----:B------:R-:W-:Y:S02]  /*2330*/  F2FP.BF16.F32.PACK_AB R18, RZ, R47 ;  /* 0x0000002fff12723e */ /* 0x000fe400000010ff */
[----:B------:R-:W-:Y:S02]  /*2340*/  F2FP.BF16.F32.PACK_AB R47, RZ, R0 ;  /* 0x00000000ff2f723e */ /* 0x000fe400000010ff */
[----:B------:R-:W-:-:S07]  /*2350*/  PRMT R46, R46, 0x5410, R18 ;  /* 0x000054102e2e7816 */ /* 0x000fce0000000012 */
[----:B------:R-:W-:Y:S05]  /*2360*/  @P5 BRA P6, `(.L_x_25) ;  /* 0x0000000000085947 */ /* 0x000fea0003000000 */
[----:B------:R-:W-:-:S07]  /*2370*/  MOV R0, 0x2390 ;  /* 0x0000239000007802 */ /* 0x000fce0000000f00 */
[----:B------:R-:W-:Y:S05]  /*2380*/  CALL.REL.NOINC `($__internal_0_$__cuda_sm20_div_rn_f64_full) ;  /* 0x0000004000f07944 */ /* 0x000fea0003c00000 */
.L_x_25:
[----:B------:R-:W-:Y:S05]  /*2390*/  BSYNC B1 ;  /* 0x0000000000017941 */ /* 0x000fea0003800000 */
.L_x_24:
[----:B------:R-:W-:Y:S01]  /*23a0*/  IMAD.U32 R56, R45, 0x10000, RZ ;  /* 0x000100002d387824 */ /* 0x000fe200078e00ff */
[----:B------:R-:W-:Y:S01]  /*23b0*/  SHF.L.U32 R20, R14, 0x10, RZ ;  /* 0x000000100e147819 */ /* 0x000fe200000006ff */
[----:B------:R-:W-:Y:S01]  /*23c0*/  UMOV UR26, 0xf0000000 ;  /* 0xf0000000001a7882 */ /* 0x000fe20000000000 */
[----:B------:R-:W-:Y:S01]  /*23d0*/  UMOV UR27, 0x380fffff ;  /* 0x380fffff001b7882 */ /* 0x000fe20000000000 */
[----:B------:R-:W-:Y:S01]  /*23e0*/  FMUL.FTZ R56, R56, 1 ;  /* 0x3f80000038387820 */ /* 0x000fe20000410000 */
[----:B------:R-:W-:Y:S02]  /*23f0*/  IMAD.U32 R35, R44, 0x10000, RZ ;  /* 0x000100002c237824 */ /* 0x000fe400078e00ff */
[----:B------:R-:W-:Y:S01]  /*2400*/  FMUL.FTZ R34, R20, 1 ;  /* 0x3f80000014227820 */ /* 0x000fe20000410000 */
[----:B------:R-:W-:Y:S01]  /*2410*/  DADD R58, R58, -R52 ;  /* 0x000000003a3a7229 */ /* 0x000fe20000000834 */
[----:B------:R-:W-:Y:S01]  /*2420*/  F2FP.BF16.F32.PACK_AB R33, RZ, R33 ;  /* 0x00000021ff21723e */ /* 0x000fe200000010ff */
[----:B------:R-:W-:Y:S01]  /*2430*/  BSSY B1, `(.L_x_26) ;  /* 0x0000025000017945 */ /* 0x000fe20003800000 */
[----:B------:R-:W-:Y:S02]  /*2440*/  F2F.F64.F32 R56, R56 ;  /* 0x0000003800387310 */ /* 0x000fe40000201800 */
[----:B------:R-:W-:-:S06]  /*2450*/  PRMT R50, R50, 0x5410, R33 ;  /* 0x0000541032327816 */ /* 0x000fcc0000000021 */
[----:B------:R0:W1:Y:S02]  /*2460*/  F2F.F64.F32 R18, R34 ;  /* 0x0000002200127310 */ /* 0x0000640000201800 */
[----:B0-----:R-:W-:-:S06]  /*2470*/  IMAD.MOV.U32 R34, RZ, RZ, 0x1 ;  /* 0x00000001ff227424 */ /* 0x001fcc00078e00ff */
[----:B------:R-:W-:Y:S01]  /*2480*/  F2F.F32.F64 R48, R58 ;  /* 0x0000003a00307310 */ /* 0x000fe20000301000 */
[----:B-1----:R-:W-:-:S07]  /*2490*/  DFMA R18, R56, UR18, -R18 ;  /* 0x0000001238127c2b */ /* 0x002fce0008000812 */
[----:B------:R-:W0:Y:S01]  /*24a0*/  F2F.F32.F64 R0, R18 ;  /* 0x0000001200007310 */ /* 0x000e220000301000 */
[----:B------:R-:W-:-:S14]  /*24b0*/  DSETP.GEU.AND P5, PT, |R18|, UR26, PT ;  /* 0x0000001a12007e2a */ /* 0x000fdc000bfae200 */
[----:B0-----:R-:W-:Y:S01]  /*24c0*/  @!P5 FMUL R0, R0, 1.175494350822287508e-38 ;  /* 0x008000000000d820 */ /* 0x001fe20000400000 */
[----:B------:R-:W-:Y:S01]  /*24d0*/  @!P4 FADD.FTZ R0, -R20, -RZ ;  /* 0x800000ff1400c221 */ /* 0x000fe20000010100 */
[----:B------:R-:W-:-:S03]  /*24e0*/  DSETP.GEU.AND P5, PT, |R58|, UR26, PT ;  /* 0x0000001a3a007e2a */ /* 0x000fc6000bfae200 */
[C---:B------:R-:W-:Y:S01]  /*24f0*/  FFMA.FTZ R32, R0.reuse, R0, R35 ;  /* 0x0000000000207223 */ /* 0x040fe20000010023 */
[----:B------:R-:W-:-:S03]  /*2500*/  FMUL.FTZ R0, R0, 1 ;  /* 0x3f80000000007820 */ /* 0x000fc60000410000 */
[----:B------:R-:W0:Y:S07]  /*2510*/  MUFU.SQRT R20, R32 ;  /* 0x0000002000147308 */ /* 0x000e2e0000002000 */
[----:B------:R-:W-:Y:S01]  /*2520*/  @!P5 FMUL R48, R48, 1.175494350822287508e-38 ;  /* 0x008000003030d820 */ /* 0x000fe20000400000 */
[----:B------:R-:W1:Y:S04]  /*2530*/  F2F.F64.F32 R38, R0 ;  /* 0x0000000000267310 */ /* 0x000e680000201800 */
[----:B------:R-:W-:Y:S01]  /*2540*/  F2FP.BF16.F32.PACK_AB R48, RZ, R48 ;  /* 0x00000030ff30723e */ /* 0x000fe200000010ff */
[----:B0-----:R-:W-:-:S04]  /*2550*/  FMUL.FTZ R20, R20, 1 ;  /* 0x3f80000014147820 */ /* 0x001fc80000410000 */
        /* <DEDUP_REMOVED lines=18> */
.L_x_27:
[----:B------:R-:W-:Y:S05]  /*2680*/  BSYNC B1 ;  /* 0x0000000000017941 */ /* 0x000fea0003800000 */
.L_x_26:
[----:B------:R-:W-:Y:S01]  /*2690*/  IMAD.U32 R58, R16, 0x10000, RZ ;  /* 0x00010000103a7824 */ /* 0x000fe200078e00ff */
[----:B------:R-:W-:Y:S01]  /*26a0*/  UMOV UR26, 0xf0000000 ;  /* 0xf0000000001a7882 */ /* 0x000fe20000000000 */
[----:B------:R-:W-:Y:S01]  /*26b0*/  IMAD.U32 R16, R15, 0x10000, RZ ;  /* 0x000100000f107824 */ /* 0x000fe200078e00ff */
[----:B------:R-:W-:Y:S01]  /*26c0*/  UMOV UR27, 0x380fffff ;  /* 0x380fffff001b7882 */ /* 0x000fe20000000000 */
[----:B------:R-:W-:Y:S01]  /*26d0*/  FMUL.FTZ R58, R58, 1 ;  /* 0x3f8000003a3a7820 */ /* 0x000fe20000410000 */
[----:B------:R-:W-:Y:S02]  /*26e0*/  IMAD.U32 R17, R17, 0x10000, RZ ;  /* 0x0001000011117824 */ /* 0x000fe400078e00ff */
[----:B------:R-:W-:Y:S01]  /*26f0*/  FMUL.FTZ R20, R16, 1 ;  /* 0x3f80000010147820 */ /* 0x000fe20000410000 */
[----:B------:R-:W-:Y:S01]  /*2700*/  IMAD.MOV.U32 R34, RZ, RZ, 0x1 ;  /* 0x00000001ff227424 */ /* 0x000fe200078e00ff */
[----:B------:R-:W-:Y:S01]  /*2710*/  DADD R52, R56, -R52 ;  /* 0x0000000038347229 */ /* 0x000fe20000000834 */
[----:B------:R-:W-:Y:S01]  /*2720*/  F2FP.BF16.F32.PACK_AB R32, RZ, R32 ;  /* 0x00000020ff20723e */ /* 0x000fe200000010ff */
[----:B------:R-:W-:Y:S01]  /*2730*/  F2F.F64.F32 R58, R58 ;  /* 0x0000003a003a7310 */ /* 0x000fe20000201800 */
[----:B------:R-:W-:Y:S02]  /*2740*/  BSSY B1, `(.L_x_28) ;  /* 0x0000023000017945 */ /* 0x000fe40003800000 */
[----:B------:R-:W-:-:S05]  /*2750*/  PRMT R45, R45, 0x5410, R32 ;  /* 0x000054102d2d7816 */ /* 0x000fca0000000020 */
[----:B------:R-:W0:Y:S08]  /*2760*/  F2F.F64.F32 R18, R20 ;  /* 0x0000001400127310 */ /* 0x000e300000201800 */
[----:B------:R-:W-:Y:S01]  /*2770*/  F2F.F32.F64 R44, R52 ;  /* 0x00000034002c7310 */ /* 0x000fe20000301000 */
[----:B0-----:R-:W-:-:S07]  /*2780*/  DFMA R18, R58, UR18, -R18 ;  /* 0x000000123a127c2b */ /* 0x001fce0008000812 */
        /* <DEDUP_REMOVED lines=30> */
.L_x_29:
[----:B------:R-:W-:Y:S05]  /*2970*/  BSYNC B1 ;  /* 0x0000000000017941 */ /* 0x000fea0003800000 */
.L_x_28:
[----:B------:R-:W-:Y:S01]  /*2980*/  DADD R52, R58, -R52 ;  /* 0x000000003a347229 */ /* 0x000fe20000000834 */
[----:B------:R-:W-:Y:S01]  /*2990*/  UMOV UR26, 0xf0000000 ;  /* 0xf0000000001a7882 */ /* 0x000fe20000000000 */
[----:B------:R-:W-:Y:S01]  /*29a0*/  UMOV UR27, 0x380fffff ;  /* 0x380fffff001b7882 */ /* 0x000fe20000000000 */
[----:B------:R-:W-:-:S03]  /*29b0*/  F2FP.BF16.F32.PACK_AB R16, RZ, R16 ;  /* 0x00000010ff10723e */ /* 0x000fc600000010ff */
[----:B------:R-:W0:Y:S01]  /*29c0*/  F2F.F32.F64 R0, R52 ;  /* 0x0000003400007310 */ /* 0x000e220000301000 */
[----:B------:R-:W-:Y:S01]  /*29d0*/  PRMT R20, R20, 0x5410, R16 ;  /* 0x0000541014147816 */ /* 0x000fe20000000010 */
[----:B------:R-:W-:-:S14]  /*29e0*/  DSETP.GEU.AND P4, PT, |R52|, UR26, PT ;  /* 0x0000001a34007e2a */ /* 0x000fdc000bf8e200 */
[----:B0-----:R-:W-:-:S05]  /*29f0*/  @!P4 FMUL R0, R0, 1.175494350822287508e-38 ;  /* 0x008000000000c820 */ /* 0x001fca0000400000 */
[----:B------:R-:W-:Y:S01]  /*2a00*/  F2FP.BF16.F32.PACK_AB R0, RZ, R0 ;  /* 0x00000000ff00723e */ /* 0x000fe200000010ff */
[----:B------:R-:W-:Y:S06]  /*2a10*/  BRA `(.L_x_20) ;  /* 0x0000000800f07947 */ /* 0x000fec0003800000 */
.L_x_21:
        /* <DEDUP_REMOVED lines=8> */
[----:B0-----:R-:W-:Y:S01]  /*2aa0*/  MOV R32, 0x1 ;  /* 0x0000000100207802 */ /* 0x001fe20000000f00 */
[----:B-1----:R-:W-:-:S06]  /*2ab0*/  DFMA R18, R56, UR18, R18 ;  /* 0x0000001238127c2b */ /* 0x002fcc0008000012 */
        /* <DEDUP_REMOVED lines=27> */
.L_x_31:
[----:B------:R-:W-:Y:S05]  /*2c70*/  BSYNC B1 ;  /* 0x0000000000017941 */ /* 0x000fea0003800000 */
.L_x_30:
        /* <DEDUP_REMOVED lines=8> */
[----:B------:R-:W-:Y:S01]  /*2d00*/  F2F.F64.F32 R58, R50 ;  /* 0x00000032003a7310 */ /* 0x000fe20000201800 */
[----:B------:R-:W-:Y:S07]  /*2d10*/  BSSY B1, `(.L_x_32) ;  /* 0x0000025000017945 */ /* 0x000fee0003800000 */
[----:B------:R0:W1:Y:S02]  /*2d20*/  F2F.F64.F32 R18, R34 ;  /* 0x0000002200127310 */ /* 0x0000640000201800 */
[----:B0-----:R-:W-:Y:S01]  /*2d30*/  IMAD.MOV.U32 R34, RZ, RZ, 0x1 ;  /* 0x00000001ff227424 */ /* 0x001fe200078e00ff */
[----:B-1----:R-:W-:-:S06]  /*2d40*/  DFMA R18, R58, UR18, R18 ;  /* 0x000000123a127c2b */ /* 0x002fcc0008000012 */
[----:B------:R-:W0:Y:S02]  /*2d50*/  F2F.F32.F64 R0, R18 ;  /* 0x0000001200007310 */ /* 0x000e240000301000 */
[----:B------:R-:W-:-:S14]  /*2d60*/  DSETP.GEU.AND P5, PT, |R18|, UR26, PT ;  /* 0x0000001a12007e2a */ /* 0x000fdc000bfae200 */
[----:B0-----:R-:W-:Y:S01]  /*2d70*/  @!P5 FMUL R0, R0, 1.175494350822287508e-38 ;  /* 0x008000000000d820 */ /* 0x001fe20000400000 */
[----:B------:R-:W-:-:S04]  /*2d80*/  DSETP.GEU.AND P5, PT, |R56|, UR26, PT ;  /* 0x0000001a38007e2a */ /* 0x000fc8000bfae200 */
[----:B------:R-:W-:-:S05]  /*2d90*/  FSEL R0, R0, R33, P4 ;  /* 0x0000002100007208 */ /* 0x000fca0002000000 */
        /* <DEDUP_REMOVED lines=28> */
.L_x_33:
[----:B------:R-:W-:Y:S05]  /*2f60*/  BSYNC B1 ;  /* 0x0000000000017941 */ /* 0x000fea0003800000 */
.L_x_32:
[----:B------:R-:W-:Y:S01]  /*2f70*/  IMAD.U32 R45, R45, 0x10000, RZ ;  /* 0x000100002d2d7824 */ /* 0x000fe200078e00ff */
[----:B------:R-:W-:Y:S01]  /*2f80*/  UMOV UR26, 0xf0000000 ;  /* 0xf0000000001a7882 */ /* 0x000fe20000000000 */
[----:B------:R-:W-:Y:S01]  /*2f90*/  IMAD.U32 R35, R14, 0x10000, RZ ;  /* 0x000100000e237824 */ /* 0x000fe200078e00ff */
[----:B------:R-:W-:Y:S01]  /*2fa0*/  UMOV UR27, 0x380fffff ;  /* 0x380fffff001b7882 */ /* 0x000fe20000000000 */
[----:B------:R-:W-:Y:S01]  /*2fb0*/  FMUL.FTZ R45, R45, 1 ;  /* 0x3f8000002d2d7820 */ /* 0x000fe20000410000 */
[----:B------:R-:W-:Y:S01]  /*2fc0*/  SHF.L.U32 R37, R44, 0x10, RZ ;  /* 0x000000102c257819 */ /* 0x000fe200000006ff */
[----:B------:R-:W-:Y:S01]  /*2fd0*/  FMUL.FTZ R34, R35, 1 ;  /* 0x3f80000023227820 */ /* 0x000fe20000410000 */
[----:B------:R-:W-:Y:S01]  /*2fe0*/  DADD R58, R58, -R52 ;  /* 0x000000003a3a7229 */ /* 0x000fe20000000834 */
[----:B------:R-:W-:Y:S01]  /*2ff0*/  F2F.F64.F32 R56, R45 ;  /* 0x0000002d00387310 */ /* 0x000fe20000201800 */
[----:B------:R-:W-:Y:S01]  /*3000*/  F2FP.BF16.F32.PACK_AB R33, RZ, R33 ;  /* 0x00000021ff21723e */ /* 0x000fe200000010ff */
[----:B------:R-:W-:Y:S03]  /*3010*/  BSSY B1, `(.L_x_34) ;  /* 0x0000024000017945 */ /* 0x000fe60003800000 */
[----:B------:R-:W-:-:S03]  /*3020*/  PRMT R50, R50, 0x5410, R33 ;  /* 0x0000541032327816 */ /* 0x000fc60000000021 */
[----:B------:R0:W1:Y:S02]  /*3030*/  F2F.F64.F32 R18, R34 ;  /* 0x0000002200127310 */ /* 0x0000640000201800 */
[----:B0-----:R-:W-:-:S06]  /*3040*/  IMAD.MOV.U32 R34, RZ, RZ, 0x1 ;  /* 0x00000001ff227424 */ /* 0x001fcc00078e00ff */
[----:B------:R-:W-:Y:S01]  /*3050*/  F2F.F32.F64 R48, R58 ;  /* 0x0000003a00307310 */ /* 0x000fe20000301000 */
[----:B-1----:R-:W-:-:S07]  /*3060*/  DFMA R18, R56, UR18, R18 ;  /* 0x0000001238127c2b */ /* 0x002fce0008000012 */
[----:B------:R-:W0:Y:S01]  /*3070*/  F2F.F32.F64 R0, R18 ;  /* 0x0000001200007310 */ /* 0x000e220000301000 */
[----:B------:R-:W-:-:S14]  /*3080*/  DSETP.GEU.AND P5, PT, |R18|, UR26, PT ;  /* 0x0000001a12007e2a */ /* 0x000fdc000bfae200 */
[----:B0-----:R-:W-:Y:S01]  /*3090*/  @!P5 FMUL R0, R0, 1.175494350822287508e-38 ;  /* 0x008000000000d820 */ /* 0x001fe20000400000 */
[----:B------:R-:W-:-:S04]  /*30a0*/  DSETP.GEU.AND P5, PT, |R58|, UR26, PT ;  /* 0x0000001a3a007e2a */ /* 0x000fc8000bfae200 */
[----:B------:R-:W-:-:S05]  /*30b0*/  FSEL R0, R0, R35, P4 ;  /* 0x0000002300007208 */ /* 0x000fca0002000000 */
[C---:B------:R-:W-:Y:S01]  /*30c0*/  FFMA.FTZ R32, R0.reuse, R0, R37 ;  /* 0x0000000000207223 */ /* 0x040fe20000010025 */
[----:B------:R-:W-:-:S03]  /*30d0*/  FMUL.FTZ R0, R0, 1 ;  /* 0x3f80000000007820 */ /* 0x000fc60000410000 */
[----:B------:R-:W0:Y:S01]  /*30e0*/  MUFU.SQRT R20, R32 ;  /* 0x0000002000147308 */ /* 0x000e220000002000 */
[----:B------:R-:W-:-:S05]  /*30f0*/  @!P5 FMUL R48, R48, 1.175494350822287508e-38 ;  /* 0x008000003030d820 */ /* 0x000fca0000400000 */
[----:B------:R-:W-:Y:S02]  /*3100*/  F2FP.BF16.F32.PACK_AB R48, RZ, R48 ;  /* 0x00000030ff30723e */ /* 0x000fe400000010ff */
        /* <DEDUP_REMOVED lines=20> */
.L_x_35:
[----:B------:R-:W-:Y:S05]  /*3250*/  BSYNC B1 ;  /* 0x0000000000017941 */ /* 0x000fea0003800000 */
.L_x_34:
        /* <DEDUP_REMOVED lines=15> */
[----:B0-----:R-:W-:-:S07]  /*3350*/  DFMA R18, R58, UR18, R18 ;  /* 0x000000123a127c2b */ /* 0x001fce0008000012 */
[----:B------:R-:W0:Y:S01]  /*3360*/  F2F.F32.F64 R0, R18 ;  /* 0x0000001200007310 */ /* 0x000e220000301000 */
[----:B------:R-:W-:-:S14]  /*3370*/  DSETP.GEU.AND P5, PT, |R18|, UR26, PT ;  /* 0x0000001a12007e2a */ /* 0x000fdc000bfae200 */
[----:B0-----:R-:W-:-:S05]  /*3380*/  @!P5 FMUL R0, R0, 1.175494350822287508e-38 ;  /* 0x008000000000d820 */ /* 0x001fca0000400000 */
[----:B------:R-:W-:Y:S01]  /*3390*/  FSEL R0, R0, R33, P4 ;  /* 0x0000002100007208 */ /* 0x000fe20002000000 */
[----:B------:R-:W-:-:S04]  /*33a0*/  DSETP.GEU.AND P4, PT, |R52|, UR26, PT ;  /* 0x0000001a34007e2a */ /* 0x000fc8000bf8e200 */
[C---:B------:R-:W-:Y:S01]  /*33b0*/  FFMA.FTZ R16, R0.reuse, R0, R17 ;  /* 0x0000000000107223 */ /* 0x040fe20000010011 */
[----:B------:R-:W-:-:S03]  /*33c0*/  FMUL.FTZ R0, R0, 1 ;  /* 0x3f80000000007820 */ /* 0x000fc60000410000 */
[----:B------:R-:W0:Y:S06]  /*33d0*/  MUFU.SQRT R17, R16 ;  /* 0x0000001000117308 */ /* 0x000e2c0000002000 */
[----:B------:R-:W-:Y:S02]  /*33e0*/  @!P4 FMUL R44, R44, 1.175494350822287508e-38 ;  /* 0x008000002c2cc820 */ /* 0x000fe40000400000 */
[----:B------:R-:W1:Y:S03]  /*33f0*/  F2F.F64.F32 R38, R0 ;  /* 0x0000000000267310 */ /* 0x000e660000201800 */
        /* <DEDUP_REMOVED lines=20> */
.L_x_37:
[----:B------:R-:W-:Y:S05]  /*3540*/  BSYNC B1 ;  /* 0x0000000000017941 */ /* 0x000fea0003800000 */
.L_x_36:
        /* <DEDUP_REMOVED lines=8> */
[----:B------:R-:W-:-:S07]  /*35d0*/  F2FP.BF16.F32.PACK_AB R0, RZ, R0 ;  /* 0x00000000ff00723e */ /* 0x000fce00000010ff */
.L_x_20:
[----:B------:R-:W-:Y:S01]  /*35e0*/  PLOP3.LUT P4, PT, PT, PT, UP0, 0x40, 0x0 ;  /* 0x000000000000781c */ /* 0x000fe20003f8e808 */
[----:B------:R-:W-:-:S12]  /*35f0*/  BSSY B0, `(.L_x_38) ;  /* 0x0000034000007945 */ /* 0x000fd80003800000 */
[----:B------:R-:W-:Y:S05]  /*3600*/  @P4 BRA `(.L_x_39) ;  /* 0x0000000000804947 */ /* 0x000fea0003800000 */
[C---:B------:R-:W-:Y:S02]  /*3610*/  @P0 LEA R32, P4, R5.reuse, UR6, 0x1 ;  /* 0x0000000605200c11 */ /* 0x040fe4000f8808ff */
[C---:B------:R-:W-:Y:S02]  /*3620*/  @P0 LEA R18, P5, R5.reuse, UR8, 0x1 ;  /* 0x0000000805120c11 */ /* 0x040fe4000f8a08ff */
[C---:B------:R-:W-:Y:S02]  /*3630*/  @P0 LEA.HI.X R33, R5.reuse, UR7, R6, 0x1, P4 ;  /* 0x0000000705210c11 */ /* 0x040fe4000a0f0c06 */
[----:B------:R-:W-:Y:S02]  /*3640*/  @P1 IADD3 R34, P4, R8, UR8, RZ ;  /* 0x0000000808221c10 */ /* 0x000fe4000ff9e0ff */
[----:B------:R-:W-:Y:S01]  /*3650*/  @P0 LEA R16, P6, R5, UR10, 0x1 ;  /* 0x0000000a05100c11 */ /* 0x000fe2000f8c08ff */
[----:B------:R-:W-:Y:S01]  /*3660*/  @P0 STG.E.U16 desc[UR16][R32.64], R47 ;  /* 0x0000002f20000986 */ /* 0x000fe2000c101510 */
[----:B------:R-:W-:-:S02]  /*3670*/  @P1 IADD3.X R35, R7, UR9, RZ, P4, !PT ;  /* 0x0000000907231c10 */ /* 0x000fc4000a7fe4ff */
[----:B------:R-:W-:Y:S01]  /*3680*/  @P3 IADD3 R38, P4, R13, UR8, RZ ;  /* 0x000000080d263c10 */ /* 0x000fe2000ff9e0ff */
[----:B------:R-:W-:Y:S01]  /*3690*/  @P1 STG.E.U16 desc[UR16][R22.64], R48 ;  /* 0x0000003016001986 */ /* 0x000fe2000c101510 */
[--C-:B------:R-:W-:Y:S02]  /*36a0*/  @P0 LEA.HI.X R19, R5, UR9, R6.reuse, 0x1, P5 ;  /* 0x0000000905130c11 */ /* 0x100fe4000a8f0c06 */
[----:B------:R-:W-:Y:S01]  /*36b0*/  @P2 IADD3 R36, P5, R11, UR8, RZ ;  /* 0x000000080b242c10 */ /* 0x000fe2000ffbe0ff */
[----:B------:R-:W-:Y:S01]  /*36c0*/  @P2 STG.E.U16 desc[UR16][R24.64], R44 ;  /* 0x0000002c18002986 */ /* 0x000fe2000c101510 */
[----:B------:R-:W-:Y:S02]  /*36d0*/  @P0 LEA.HI.X R17, R5, UR11, R6, 0x1, P6 ;  /* 0x0000000b05110c11 */ /* 0x000fe4000b0f0c06 */
[----:B------:R-:W-:Y:S01]  /*36e0*/  @P3 IADD3.X R39, R12, UR9, RZ, P4, !PT ;  /* 0x000000090c273c10 */ /* 0x000fe2000a7fe4ff */
[----:B------:R0:W-:Y:S01]  /*36f0*/  @P3 STG.E.U16 desc[UR16][R28.64], R0 ;  /* 0x000000001c003986 */ /* 0x0001e2000c101510 */
[----:B------:R-:W-:-:S02]  /*3700*/  @P1 IADD3 R6, P4, R8, UR10, RZ ;  /* 0x0000000a08061c10 */ /* 0x000fc4000ff9e0ff */
[----:B------:R-:W-:Y:S01]  /*3710*/  @P2 IADD3.X R37, R10, UR9, RZ, P5, !PT ;  /* 0x000000090a252c10 */ /* 0x000fe2000affe4ff */
[----:B------:R1:W-:Y:S01]  /*3720*/  @P0 STG.E.U16 desc[UR16][R18.64], R21 ;  /* 0x0000001512000986 */ /* 0x0003e2000c101510 */
[----:B------:R-:W-:Y:S02]  /*3730*/  PRMT R8, R46, 0x7632, R8 ;  /* 0x000076322e087816 */ /* 0x000fe40000000008 */
[----:B------:R-:W-:Y:S01]  /*3740*/  @P1 IADD3.X R7, R7, UR11, RZ, P4, !PT ;  /* 0x0000000b07071c10 */ /* 0x000fe2000a7fe4ff */
[----:B------:R1:W-:Y:S01]  /*3750*/  @P1 STG.E.U16 desc[UR16][R34.64], R9 ;  /* 0x0000000922001986 */ /* 0x0003e2000c101510 */
[----:B------:R-:W-:Y:S02]  /*3760*/  PRMT R13, R45, 0x7632, R13 ;  /* 0x000076322d0d7816 */ /* 0x000fe4000000000d */
[----:B0-----:R-:W-:Y:S01]  /*3770*/  PRMT R0, R50, 0x7632, R0 ;  /* 0x0000763232007816 */ /* 0x001fe20000000000 */
[----:B------:R1:W-:Y:S04]  /*3780*/  @P2 STG.E.U16 desc[UR16][R36.64], R14 ;  /* 0x0000000e24002986 */ /* 0x0003e8000c101510 */
[----:B------:R1:W-:Y:S04]  /*3790*/  @P3 STG.E.U16 desc[UR16][R38.64], R15 ;  /* 0x0000000f26003986 */ /* 0x0003e8000c101510 */
[----:B------:R1:W-:Y:S04]  /*37a0*/  @P0 STG.E.U16 desc[UR16][R16.64], R8 ;  /* 0x0000000810000986 */ /* 0x0003e8000c101510 */
[----:B------:R1:W-:Y:S04]  /*37b0*/  @P1 STG.E.U16 desc[UR16][R6.64], R0 ;  /* 0x0000000006001986 */ /* 0x0003e8000c101510 */
[----:B------:R1:W-:Y:S01]  /*37c0*/  @P2 STG.E.U16 desc[UR16][R26.64], R13 ;  /* 0x0000000d1a002986 */ /* 0x0003e2000c101510 */
[----:B------:R-:W-:Y:S05]  /*37d0*/  @!P3 BRA `(.L_x_40) ;  /* 0x000000000054b947 */ /* 0x000fea0003800000 */
[----:B-1----:R-:W-:-:S05]  /*37e0*/  PRMT R15, R20, 0x7632, R15 ;  /* 0x00007632140f7816 */ /* 0x002fca000000000f */
[----:B------:R2:W-:Y:S01]  /*37f0*/  STG.E.U16 desc[UR16][R30.64], R15 ;  /* 0x0000000f1e007986 */ /* 0x0005e2000c101510 */
[----:B------:R-:W-:Y:S05]  /*3800*/  BRA `(.L_x_40) ;  /* 0x0000000000487947 */ /* 0x000fea0003800000 */
.L_x_39:
[C---:B------:R-:W-:Y:S02]  /*3810*/  @P0 LEA R10, P4, R5.reuse, UR6, 0x1 ;  /* 0x00000006050a0c11 */ /* 0x040fe4000f8808ff */
[C---:B------:R-:W-:Y:S02]  /*3820*/  @P0 LEA R12, P5, R5.reuse, UR10, 0x1 ;  /* 0x0000000a050c0c11 */ /* 0x040fe4000f8a08ff */
[C-C-:B------:R-:W-:Y:S02]  /*3830*/  @P0 LEA.HI.X R11, R5.reuse, UR7, R6.reuse, 0x1, P4 ;  /* 0x00000007050b0c11 */ /* 0x140fe4000a0f0c06 */
[----:B------:R-:W-:Y:S02]  /*3840*/  @P1 IADD3 R8, P4, R8, UR10, RZ ;  /* 0x0000000a08081c10 */ /* 0x000fe4000ff9e0ff */
[--C-:B------:R-:W-:Y:S01]  /*3850*/  @P0 LEA.HI.X R13, R5, UR11, R6.reuse, 0x1, P5 ;  /* 0x0000000b050d0c11 */ /* 0x100fe2000a8f0c06 */
[----:B------:R0:W-:Y:S01]  /*3860*/  @P0 STG.E.U16 desc[UR16][R10.64], R47 ;  /* 0x0000002f0a000986 */ /* 0x0001e2000c101510 */
[----:B------:R-:W-:-:S02]  /*3870*/  PRMT R6, R46, 0x7632, R6 ;  /* 0x000076322e067816 */ /* 0x000fc40000000006 */
[----:B------:R-:W-:Y:S01]  /*3880*/  PRMT R5, R50, 0x7632, R5 ;  /* 0x0000763232057816 */ /* 0x000fe20000000005 */
[----:B------:R0:W-:Y:S01]  /*3890*/  @P1 STG.E.U16 desc[UR16][R22.64], R48 ;  /* 0x0000003016001986 */ /* 0x0001e2000c101510 */
[----:B------:R-:W-:Y:S02]  /*38a0*/  @P1 IADD3.X R9, R7, UR11, RZ, P4, !PT ;  /* 0x0000000b07091c10 */ /* 0x000fe4000a7fe4ff */
[----:B------:R-:W-:Y:S01]  /*38b0*/  PRMT R7, R45, 0x7632, R7 ;  /* 0x000076322d077816 */ /* 0x000fe20000000007 */
[----:B------:R0:W-:Y:S01]  /*38c0*/  @P2 STG.E.U16 desc[UR16][R24.64], R44 ;  /* 0x0000002c18002986 */ /* 0x0001e2000c101510 */
[----:B------:R-:W-:-:S03]  /*38d0*/  PRMT R15, R20, 0x7632, R15 ;  /* 0x00007632140f7816 */ /* 0x000fc6000000000f */
[----:B------:R0:W-:Y:S04]  /*38e0*/  @P3 STG.E.U16 desc[UR16][R28.64], R0 ;  /* 0x000000001c003986 */ /* 0x0001e8000c101510 */
[----:B------:R0:W-:Y:S04]  /*38f0*/  @P0 STG.E.U16 desc[UR16][R12.64], R6 ;  /* 0x000000060c000986 */ /* 0x0001e8000c101510 */
[----:B------:R0:W-:Y:S04]  /*3900*/  @P1 STG.E.U16 desc[UR16][R8.64], R5 ;  /* 0x0000000508001986 */ /* 0x0001e8000c101510 */
[----:B------:R0:W-:Y:S04]  /*3910*/  @P2 STG.E.U16 desc[UR16][R26.64], R7 ;  /* 0x000000071a002986 */ /* 0x0001e8000c101510 */
[----:B------:R0:W-:Y:S02]  /*3920*/  @P3 STG.E.U16 desc[UR16][R30.64], R15 ;  /* 0x0000000f1e003986 */ /* 0x0001e4000c101510 */
.L_x_40:
[----:B------:R-:W-:Y:S05]  /*3930*/  BSYNC B0 ;  /* 0x0000000000007941 */ /* 0x000fea0003800000 */
.L_x_38:
[----:B------:R-:W-:-:S04]  /*3940*/  UIMAD.WIDE.U32 UR4, UR15, 0x4, UR4 ;  /* 0x000000040f0478a5 */ /* 0x000fc8000f8e0004 */
[----:B------:R-:W-:Y:S02]  /*3950*/  UISETP.LT.U32.AND UP1, UPT, UR4, UR12, UPT ;  /* 0x0000000c0400728c */ /* 0x000fe4000bf21070 */
[----:B------:R-:W-:Y:S01]  /*3960*/  UISETP.GE.U32.AND UP0, UPT, UR4, 0x10000, UPT ;  /* 0x000100000400788c */ /* 0x000fe2000bf06070 */
[----:B01----:R-:W-:Y:S01]  /*3970*/  MOV R7, UR5 ;  /* 0x0000000500077c02 */ /* 0x003fe20008000f00 */
[----:B------:R-:W-:Y:S02]  /*3980*/  IMAD.U32 R6, RZ, RZ, UR4 ;  /* 0x00000004ff067e24 */ /* 0x000fe4000f8e00ff */
[----:B------:R-:W-:Y:S01]  /*3990*/  UISETP.GE.U32.AND.EX UP0, UPT, UR5, URZ, UPT, UP0 ;  /* 0x0000003f0500728c */ /* 0x000fe2000bf06100 */
[----:B------:R-:W-:-:S04]  /*39a0*/  PLOP3.LUT P0, PT, PT, PT, UP1, 0x80, 0x0 ;  /* 0x000000000000781c */ /* 0x000fc80003f0f018 */
[----:B------:R-:W-:Y:S02]  /*39b0*/  ISETP.LT.AND.EX P0, PT, R7, UR13, PT, P0 ;  /* 0x0000000d07007c0c */ /* 0x000fe4000bf01300 */
[----:B------:R-:W-:-:S13]  /*39c0*/  PLOP3.LUT P1, PT, PT, PT, UP0, 0x80, 0x0 ;  /* 0x000000000000781c */ /* 0x000fda0003f2f008 */
[----:B------:R-:W-:Y:S05]  /*39d0*/  @!P1 BRA P0, `(.L_x_41) ;  /* 0xffffffc800c89947 */ /* 0x000fea000003ffff */
[----:B------:R-:W-:Y:S05]  /*39e0*/  EXIT ;  /* 0x000000000000794d */ /* 0x000fea0003800000 */
.L_x_2:
[----:B------:R-:W0:Y:S02]  /*39f0*/  S2R R11, SR_TID.X ;  /* 0x00000000000b7919 */ /* 0x000e240000002100 */
[----:B0-----:R-:W-:-:S03]  /*3a00*/  IMAD.WIDE.U32 R4, R11, 0x4, RZ ;  /* 0x000000040b047825 */ /* 0x001fc600078e00ff */
[----:B------:R-:W-:-:S04]  /*3a10*/  ISETP.GE.U32.AND P0, PT, R4, UR12, PT ;  /* 0x0000000c04007c0c */ /* 0x000fc8000bf06070 */
[----:B------:R-:W-:-:S04]  /*3a20*/  ISETP.GE.AND.EX P0, PT, R5, UR13, PT, P0 ;  /* 0x0000000d05007c0c */ /* 0x000fc8000bf06300 */
[----:B------:R-:W-:-:S13]  /*3a30*/  ISETP.GT.U32.OR P0, PT, R11, 0x3fff, P0 ;  /* 0x00003fff0b00780c */ /* 0x000fda0000704470 */
[----:B------:R-:W-:Y:S05]  /*3a40*/  @P0 EXIT ;  /* 0x000000000000094d */ /* 0x000fea0003800000 */
[----:B------:R-:W-:Y:S01]  /*3a50*/  BSSY B1, `(.L_x_42) ;  /* 0x00002ce000017945 */ /* 0x000fe20003800000 */
[----:B------:R-:W-:Y:S01]  /*3a60*/  IMAD.MOV.U32 R10, RZ, RZ, RZ ;  /* 0x000000ffff0a7224 */ /* 0x000fe200078e00ff */
[----:B------:R-:W-:Y:S01]  /*3a70*/  ULDC UR5, c[0x0][0x0] ;  /* 0x0000000000057ab9 */ /* 0x000fe20000000800 */
[----:B------:R-:W-:Y:S01]  /*3a80*/  ULDC.64 UR14, c[0x0][0xff8] ;  /* 0x0003fe00000e7ab9 */ /* 0x000fe20000000a00 */
[----:B------:R-:W-:Y:S01]  /*3a90*/  ULDC.64 UR18, c[0x0][0x1000] ;  /* 0x0004000000127ab9 */ /* 0x000fe20000000a00 */
[----:B------:R-:W-:Y:S01]  /*3aa0*/  ULDC.U8 UR24, c[0x0][0x1008] ;  /* 0x0004020000187ab9 */ /* 0x000fe20000000000 */
[----:B------:R-:W-:-:S05]  /*3ab0*/  ULDC.64 UR20, c[0x0][0x1010] ;  /* 0x0004040000147ab9 */ /* 0x000fca0000000a00 */
.L_x_78:
[C---:B------:R-:W-:Y:S01]  /*3ac0*/  IMAD.SHL.U32 R22, R11.reuse, 0x8, RZ ;  /* 0x000000080b167824 */ /* 0x040fe200078e00ff */
[----:B------:R-:W-:-:S04]  /*3ad0*/  SHF.L.U64.HI R0, R11, 0x3, R10 ;  /* 0x000000030b007819 */ /* 0x000fc8000001020a */
[C---:B------:R-:W-:Y:S02]  /*3ae0*/  IADD3 R18, P1, R22.reuse, UR8, RZ ;  /* 0x0000000816127c10 */ /* 0x040fe4000ff3e0ff */
[C---:B------:R-:W-:Y:S02]  /*3af0*/  IADD3 R24, P0, R22.reuse, UR6, RZ ;  /* 0x0000000616187c10 */ /* 0x040fe4000ff1e0ff */
[----:B------:R-:W-:Y:S02]  /*3b00*/  IADD3 R22, P2, R22, UR10, RZ ;  /* 0x0000000a16167c10 */ /* 0x000fe4000ff5e0ff */
[C---:B------:R-:W-:Y:S02]  /*3b10*/  IADD3.X R19, R0.reuse, UR9, RZ, P1, !PT ;  /* 0x0000000900137c10 */ /* 0x040fe40008ffe4ff */
[C---:B------:R-:W-:Y:S02]  /*3b20*/  IADD3.X R25, R0.reuse, UR7, RZ, P0, !PT ;  /* 0x0000000700197c10 */ /* 0x040fe400087fe4ff */
[----:B------:R-:W-:Y:S01]  /*3b30*/  IADD3.X R23, R0, UR11, RZ, P2, !PT ;  /* 0x0000000b00177c10 */ /* 0x000fe200097fe4ff */
[----:B------:R-:W2:Y:S04]  /*3b40*/  LDG.E.64 R4, desc[UR16][R18.64] ;  /* 0x0000001012047981 */ /* 0x000ea8000c1e1b00 */
[----:B------:R-:W3:Y:S04]  /*3b50*/  LDG.E.64 R6, desc[UR16][R24.64] ;  /* 0x0000001018067981 */ /* 0x000ee8000c1e1b00 */
[----:B------:R-:W4:Y:S01]  /*3b60*/  LDG.E.64 R8, desc[UR16][R22.64] ;  /* 0x0000001016087981 */ /* 0x000f22000c1e1b00 */
[----:B------:R-:W-:-:S04]  /*3b70*/  ISETP.NE.U32.AND P0, PT, RZ, UR20, PT ;  /* 0x00000014ff007c0c */ /* 0x000fc8000bf05070 */
[----:B------:R-:W-:Y:S01]  /*3b80*/  ISETP.NE.AND.EX P0, PT, RZ, UR21, PT, P0 ;  /* 0x00000015ff007c0c */ /* 0x000fe2000bf05300 */
[C---:B--2---:R-:W-:Y:S01]  /*3b90*/  IMAD.U32 R31, R4.reuse, 0x10000, RZ ;  /* 0x00010000041f7824 */ /* 0x044fe200078e00ff */
[----:B------:R-:W-:Y:S02]  /*3ba0*/  PRMT R16, R4, 0x7632, R16 ;  /* 0x0000763204107816 */ /* 0x000fe40000000010 */
[----:B------:R-:W-:Y:S01]  /*3bb0*/  PRMT R14, R5, 0x7632, R14 ;  /* 0x00007632050e7816 */ /* 0x000fe2000000000e */
[C---:B---3--:R-:W-:Y:S01]  /*3bc0*/  IMAD.U32 R4, R6.reuse, 0x10000, RZ ;  /* 0x0001000006047824 */ /* 0x048fe200078e00ff */
[----:B------:R-:W-:Y:S02]  /*3bd0*/  PRMT R15, R6, 0x7632, R15 ;  /* 0x00007632060f7816 */ /* 0x000fe4000000000f */
[----:B------:R-:W-:Y:S01]  /*3be0*/  PRMT R12, R7, 0x7632, R12 ;  /* 0x00007632070c7816 */ /* 0x000fe2000000000c */
[C---:B----4-:R-:W-:Y:S01]  /*3bf0*/  IMAD.U32 R6, R8.reuse, 0x10000, RZ ;  /* 0x0001000008067824 */ /* 0x050fe200078e00ff */
[----:B------:R-:W-:-:S02]  /*3c00*/  PRMT R8, R8, 0x7632, R8 ;  /* 0x0000763208087816 */ /* 0x000fc40000000008 */
[----:B------:R-:W-:Y:S01]  /*3c10*/  PRMT R13, R9, 0x7632, R13 ;  /* 0x00007632090d7816 */ /* 0x000fe2000000000d */
[----:B------:R-:W-:Y:S06]  /*3c20*/  @!P0 BRA `(.L_x_43) ;  /* 0x0000001000b48947 */ /* 0x000fec0003800000 */
[----:B------:R-:W0:Y:S02]  /*3c30*/  LDC.64 R28, c[0x0][0x1010] ;  /* 0x00040400ff1c7b82 */ /* 0x000e240000000a00 */
[----:B0-----:R-:W2:Y:S01]  /*3c40*/  LDG.E R28, desc[UR16][R28.64] ;  /* 0x000000101c1c7981 */ /* 0x001ea2000c1e1900 */
[----:B------:R-:W-:Y:S02]  /*3c50*/  IMAD.MOV.U32 R18, RZ, RZ, 0x1 ;  /* 0x00000001ff127424 */ /* 0x000fe400078e00ff */
[----:B------:R-:W-:Y:S01]  /*3c60*/  FMUL.FTZ R38, R31, 1 ;  /* 0x3f8000001f267820 */ /* 0x000fe20000410000 */
[----:B------:R-:W-:Y:S01]  /*3c70*/  BSSY B2, `(.L_x_44) ;  /* 0x0000016000027945 */ /* 0x000fe20003800000 */
[----:B------:R-:W-:-:S04]  /*3c80*/  DSETP.NEU.AND P1, PT, RZ, UR14, PT ;  /* 0x0000000eff007e2a */ /* 0x000fc8000bf2d000 */
        /* <DEDUP_REMOVED lines=16> */
[----:B------:R-:W-:Y:S01]  /*3d90*/  MOV R36, R26 ;  /* 0x0000001a00247202 */ /* 0x000fe20000000f00 */
[----:B------:R-:W-:Y:S01]  /*3da0*/  IMAD.MOV.U32 R37, RZ, RZ, R27 ;  /* 0x000000ffff257224 */ /* 0x000fe200078e001b */
[----:B------:R-:W-:-:S07]  /*3db0*/  MOV R0, 0x3dd0 ;  /* 0x00003dd000007802 */ /* 0x000fce0000000f00 */
[----:B------:R-:W-:Y:S05]  /*3dc0*/  CALL.REL.NOINC `($__internal_0_$__cuda_sm20_div_rn_f64_full) ;  /* 0x0000002800607944 */ /* 0x000fea0003c00000 */
.L_x_45:
[----:B------:R-:W-:Y:S05]  /*3dd0*/  BSYNC B2 ;  /* 0x0000000000027941 */ /* 0x000fea0003800000 */
.L_x_44:
[----:B------:R-:W-:Y:S01]  /*3de0*/  UMOV UR22, 0xf0000000 ;  /* 0xf000000000167882 */ /* 0x000fe20000000000 */
[----:B------:R-:W-:Y:S01]  /*3df0*/  UMOV UR23, 0x380fffff ;  /* 0x380fffff00177882 */ /* 0x000fe20000000000 */
[----:B------:R-:W-:Y:S01]  /*3e00*/  UPRMT UR4, UR24, 0x8880, URZ ;  /* 0x0000888018047896 */ /* 0x000fe2000800003f */
[----:B------:R-:W0:Y:S01]  /*3e10*/  F2F.F32.F64 R0, R52 ;  /* 0x0000003400007310 */ /* 0x000e220000301000 */
[----:B------:R-:W-:Y:S01]  /*3e20*/  DSETP.GEU.AND P2, PT, |R52|, UR22, PT ;  /* 0x0000001634007e2a */ /* 0x000fe2000bf4e200 */
[----:B------:R-:W-:Y:S01]  /*3e30*/  FMUL.FTZ R28, R4, 1 ;  /* 0x3f800000041c7820 */ /* 0x000fe20000410000 */
[----:B------:R-:W-:Y:S01]  /*3e40*/  IMAD.MOV.U32 R20, RZ, RZ, 0x1 ;  /* 0x00000001ff147424 */ /* 0x000fe200078e00ff */
[----:B------:R-:W-:Y:S01]  /*3e50*/  BSSY B2, `(.L_x_46) ;  /* 0x0000023000027945 */ /* 0x000fe20003800000 */
[----:B------:R-:W-:-:S03]  /*3e60*/  ISETP.NE.AND P0, PT, RZ, UR4, PT ;  /* 0x00000004ff007c0c */ /* 0x000fc6000bf05270 */
[----:B------:R-:W-:Y:S07]  /*3e70*/  F2F.F64.F32 R28, R28 ;  /* 0x0000001c001c7310 */ /* 0x000fee0000201800 */
[----:B0-----:R-:W-:-:S04]  /*3e80*/  @!P2 FMUL R0, R0, 1.175494350822287508e-38 ;  /* 0x008000000000a820 */ /* 0x001fc80000400000 */
[----:B------:R-:W-:-:S04]  /*3e90*/  @P0 FADD.FTZ R0, -R0, -RZ ;  /* 0x800000ff00000221 */ /* 0x000fc80000010100 */
        /* <DEDUP_REMOVED lines=9> */
[----:B------:R-:W0:Y:S02]  /*3f30*/  MUFU.SQRT R0, R6 ;  /* 0x0000000600007308 */ /* 0x000e240000002000 */
[----:B0-----:R-:W-:-:S06]  /*3f40*/  FMUL.FTZ R0, R0, 1 ;  /* 0x3f80000000007820 */ /* 0x001fcc0000410000 */
[----:B------:R-:W0:Y:S02]  /*3f50*/  F2F.F64.F32 R36, R0 ;  /* 0x0000000000247310 */ /* 0x000e240000201800 */
[----:B0-----:R-:W-:-:S06]  /*3f60*/  DADD R36, R36, UR18 ;  /* 0x0000001224247e29 */ /* 0x001fcc0008000000 */
[----:B------:R-:W0:Y:S02]  /*3f70*/  MUFU.RCP64H R21, R37 ;  /* 0x0000002500157308 */ /* 0x000e240000001800 */
[----:B0-----:R-:W-:-:S08]  /*3f80*/  DFMA R18, -R36, R20, 1 ;  /* 0x3ff000002412742b */ /* 0x001fd00000000114 */
[----:B------:R-:W-:Y:S02]  /*3f90*/  DFMA R30, R18, R18, R18 ;  /* 0x00000012121e722b */ /* 0x000fe40000000012 */
[----:B------:R-:W0:Y:S06]  /*3fa0*/  F2F.F64.F32 R18, R17 ;  /* 0x0000001100127310 */ /* 0x000e2c0000201800 */
[----:B------:R-:W-:-:S08]  /*3fb0*/  DFMA R30, R20, R30, R20 ;  /* 0x0000001e141e722b */ /* 0x000fd00000000014 */
[----:B------:R-:W-:Y:S02]  /*3fc0*/  DFMA R20, -R36, R30, 1 ;  /* 0x3ff000002414742b */ /* 0x000fe4000000011e */
[----:B0-----:R-:W-:-:S06]  /*3fd0*/  DMUL R38, R18, R2 ;  /* 0x0000000212267228 */ /* 0x001fcc0000000000 */
[----:B------:R-:W-:-:S04]  /*3fe0*/  DFMA R20, R30, R20, R30 ;  /* 0x000000141e14722b */ /* 0x000fc8000000001e */
[----:B------:R-:W-:-:S04]  /*3ff0*/  FSETP.GEU.AND P3, PT, |R39|, 6.5827683646048100446e-37, PT ;  /* 0x036000002700780b */ /* 0x000fc80003f6e200 */
        /* <DEDUP_REMOVED lines=8> */
.L_x_47:
[----:B------:R-:W-:Y:S05]  /*4080*/  BSYNC B2 ;  /* 0x0000000000027941 */ /* 0x000fea0003800000 */
.L_x_46:
[----:B------:R-:W0:Y:S01]  /*4090*/  MUFU.RCP64H R19, R27 ;  /* 0x0000001b00137308 */ /* 0x000e220000001800 */
[----:B------:R-:W-:Y:S01]  /*40a0*/  IMAD.MOV.U32 R18, RZ, RZ, 0x1 ;  /* 0x00000001ff127424 */ /* 0x000fe200078e00ff */
[----:B------:R-:W-:Y:S01]  /*40b0*/  DADD R28, R28, -R52 ;  /* 0x000000001c1c7229 */ /* 0x000fe20000000834 */
[----:B------:R-:W-:Y:S01]  /*40c0*/  IMAD.U32 R16, R16, 0x10000, RZ ;  /* 0x0001000010107824 */ /* 0x000fe200078e00ff */
[----:B------:R-:W-:Y:S01]  /*40d0*/  UMOV UR22, 0xf0000000 ;  /* 0xf000000000167882 */ /* 0x000fe20000000000 */
[----:B------:R-:W-:Y:S01]  /*40e0*/  UMOV UR23, 0x380fffff ;  /* 0x380fffff00177882 */ /* 0x000fe20000000000 */
[----:B------:R-:W-:Y:S01]  /*40f0*/  BSSY B2, `(.L_x_48) ;  /* 0x000001a000027945 */ /* 0x000fe20003800000 */
[----:B------:R-:W-:Y:S01]  /*4100*/  FMUL.FTZ R38, R16, 1 ;  /* 0x3f80000010267820 */ /* 0x000fe20000410000 */
[----:B------:R-:W1:Y:S01]  /*4110*/  F2F.F32.F64 R4, R28 ;  /* 0x0000001c00047310 */ /* 0x000e620000301000 */
[----:B------:R-:W-:Y:S01]  /*4120*/  F2FP.BF16.F32.PACK_AB R6, RZ, R6 ;  /* 0x00000006ff06723e */ /* 0x000fe200000010ff */
[----:B------:R-:W-:Y:S01]  /*4130*/  DSETP.GEU.AND P2, PT, |R28|, UR22, PT ;  /* 0x000000161c007e2a */ /* 0x000fe2000bf4e200 */
[----:B------:R-:W-:-:S02]  /*4140*/  IMAD.U32 R15, R15, 0x10000, RZ ;  /* 0x000100000f0f7824 */ /* 0x000fc400078e00ff */
        /* <DEDUP_REMOVED lines=20> */
.L_x_49:
[----:B------:R-:W-:Y:S05]  /*4290*/  BSYNC B2 ;  /* 0x0000000000027941 */ /* 0x000fea0003800000 */
.L_x_48:
[----:B------:R-:W-:Y:S01]  /*42a0*/  UMOV UR22, 0xf0000000 ;  /* 0xf000000000167882 */ /* 0x000fe20000000000 */
[----:B------:R-:W-:Y:S01]  /*42b0*/  UMOV UR23, 0x380fffff ;  /* 0x380fffff00177882 */ /* 0x000fe20000000000 */
[----:B------:R-:W0:Y:S01]  /*42c0*/  F2F.F32.F64 R0, R52 ;  /* 0x0000003400007310 */ /* 0x000e220000301000 */
[----:B------:R-:W-:Y:S01]  /*42d0*/  DSETP.GEU.AND P2, PT, |R52|, UR22, PT ;  /* 0x0000001634007e2a */ /* 0x000fe2000bf4e200 */
[----:B------:R-:W-:Y:S01]  /*42e0*/  FMUL.FTZ R16, R15, 1 ;  /* 0x3f8000000f107820 */ /* 0x000fe20000410000 */
[----:B------:R-:W-:Y:S05]  /*42f0*/  BSSY B2, `(.L_x_50) ;  /* 0x0000023000027945 */ /* 0x000fea0003800000 */
[----:B------:R-:W-:Y:S07]  /*4300*/  F2F.F64.F32 R16, R16 ;  /* 0x0000001000107310 */ /* 0x000fee0000201800 */
[----:B0-----:R-:W-:-:S04]  /*4310*/  @!P2 FMUL R0, R0, 1.175494350822287508e-38 ;  /* 0x008000000000a820 */ /* 0x001fc80000400000 */
[----:B------:R-:W-:-:S04]  /*4320*/  @P0 FADD.FTZ R0, -R0, -RZ ;  /* 0x800000ff00000221 */ /* 0x000fc80000010100 */
[----:B------:R-:W-:-:S04]  /*4330*/  FMUL.FTZ R20, R0, 1 ;  /* 0x3f80000000147820 */ /* 0x000fc80000410000 */
[----:B------:R0:W1:Y:S02]  /*4340*/  F2F.F64.F32 R18, R20 ;  /* 0x0000001400127310 */ /* 0x0000640000201800 */
[----:B0-----:R-:W-:Y:S01]  /*4350*/  IMAD.MOV.U32 R20, RZ, RZ, 0x1 ;  /* 0x00000001ff147424 */ /* 0x001fe200078e00ff */
[----:B-1----:R-:W-:-:S06]  /*4360*/  DFMA R18, R16, UR14, R18 ;  /* 0x0000000e10127c2b */ /* 0x002fcc0008000012 */
        /* <DEDUP_REMOVED lines=27> */
.L_x_51:
[----:B------:R-:W-:Y:S05]  /*4520*/  BSYNC B2 ;  /* 0x0000000000027941 */ /* 0x000fea0003800000 */
.L_x_50:
        /* <DEDUP_REMOVED lines=9> */
[----:B------:R-:W-:Y:S01]  /*45c0*/  IMAD.U32 R9, R9, 0x10000, RZ ;  /* 0x0001000009097824 */ /* 0x000fe200078e00ff */
[----:B------:R-:W-:-:S06]  /*45d0*/  DSETP.GEU.AND P2, PT, |R16|, UR22, PT ;  /* 0x0000001610007e2a */ /* 0x000fcc000bf4e200 */
[----:B------:R2:W3:Y:S01]  /*45e0*/  F2F.F64.F32 R38, R5 ;  /* 0x0000000500267310 */ /* 0x0004e20000201800 */
[----:B0-----:R-:W-:-:S07]  /*45f0*/  DFMA R20, -R26, R18, 1 ;  /* 0x3ff000001a14742b */ /* 0x001fce0000000112 */
[----:B-1----:R-:W-:Y:S01]  /*4600*/  @!P2 FMUL R0, R0, 1.175494350822287508e-38 ;  /* 0x008000000000a820 */ /* 0x002fe20000400000 */
[----:B------:R-:W-:Y:S01]  /*4610*/  DFMA R20, R20, R20, R20 ;  /* 0x000000141414722b */ /* 0x000fe20000000014 */
[----:B--2---:R-:W-:Y:S02]  /*4620*/  F2FP.BF16.F32.PACK_AB R5, RZ, R15 ;  /* 0x0000000fff05723e */ /* 0x004fe400000010ff */
[----:B---3--:R-:W-:-:S05]  /*4630*/  FSETP.GEU.AND P4, PT, |R39|, 6.5827683646048100446e-37, PT ;  /* 0x036000002700780b */ /* 0x008fca0003f8e200 */
[----:B------:R-:W-:-:S08]  /*4640*/  DFMA R20, R18, R20, R18 ;  /* 0x000000141214722b */ /* 0x000fd00000000012 */
[----:B------:R-:W-:-:S08]  /*4650*/  DFMA R18, -R26, R20, 1 ;  /* 0x3ff000001a12742b */ /* 0x000fd00000000114 */
[----:B------:R-:W-:-:S08]  /*4660*/  DFMA R28, R20, R18, R20 ;  /* 0x00000012141c722b */ /* 0x000fd00000000014 */
[----:B------:R-:W-:-:S08]  /*4670*/  DMUL R18, R28, R38 ;  /* 0x000000261c127228 */ /* 0x000fd00000000000 */
[----:B------:R-:W-:-:S08]  /*4680*/  DFMA R20, -R26, R18, R38 ;  /* 0x000000121a14722b */ /* 0x000fd00000000126 */
[----:B------:R-:W-:-:S10]  /*4690*/  DFMA R52, R28, R20, R18 ;  /* 0x000000141c34722b */ /* 0x000fd40000000012 */
[----:B------:R-:W-:-:S05]  /*46a0*/  FFMA R8, RZ, R27, R53 ;  /* 0x0000001bff087223 */ /* 0x000fca0000000035 */
[----:B------:R-:W-:Y:S01]  /*46b0*/  FSETP.GT.AND P3, PT, |R8|, 1.469367938527859385e-39, PT ;  /* 0x001000000800780b */ /* 0x000fe20003f64200 */
[----:B------:R-:W-:Y:S01]  /*46c0*/  IMAD.U32 R8, R7, 0x10000, RZ ;  /* 0x0001000007087824 */ /* 0x000fe200078e00ff */
[----:B------:R-:W-:-:S11]  /*46d0*/  F2FP.BF16.F32.PACK_AB R7, RZ, R0 ;  /* 0x00000000ff07723e */ /* 0x000fd600000010ff */
[----:B------:R-:W-:Y:S05]  /*46e0*/  @P3 BRA P4, `(.L_x_53) ;  /* 0x0000000000103947 */ /* 0x000fea0002000000 */
[----:B------:R-:W-:Y:S01]  /*46f0*/  MOV R36, R26 ;  /* 0x0000001a00247202 */ /* 0x000fe20000000f00 */
[----:B------:R-:W-:Y:S01]  /*4700*/  IMAD.MOV.U32 R37, RZ, RZ, R27 ;  /* 0x000000ffff257224 */ /* 0x000fe200078e001b */
[----:B------:R-:W-:-:S07]  /*4710*/  MOV R0, 0x4730 ;  /* 0x0000473000007802 */ /* 0x000fce0000000f00 */
[----:B------:R-:W-:Y:S05]  /*4720*/  CALL.REL.NOINC `($__internal_0_$__cuda_sm20_div_rn_f64_full) ;  /* 0x0000002000087944 */ /* 0x000fea0003c00000 */
.L_x_53:
[----:B------:R-:W-:Y:S05]  /*4730*/  BSYNC B2 ;  /* 0x0000000000027941 */ /* 0x000fea0003800000 */
.L_x_52:
[----:B------:R-:W-:Y:S01]  /*4740*/  UMOV UR22, 0xf0000000 ;  /* 0xf000000000167882 */ /* 0x000fe20000000000 */
[----:B------:R-:W-:Y:S01]  /*4750*/  UMOV UR23, 0x380fffff ;  /* 0x380fffff00177882 */ /* 0x000fe20000000000 */
[----:B------:R-:W0:Y:S01]  /*4760*/  F2F.F32.F64 R0, R52 ;  /* 0x0000003400007310 */ /* 0x000e220000301000 */
[----:B------:R-:W-:Y:S01]  /*4770*/  DSETP.GEU.AND P2, PT, |R52|, UR22, PT ;  /* 0x0000001634007e2a */ /* 0x000fe2000bf4e200 */
[----:B------:R-:W-:Y:S01]  /*4780*/  FMUL.FTZ R16, R8, 1 ;  /* 0x3f80000008107820 */ /* 0x000fe20000410000 */
[----:B------:R-:W-:Y:S01]  /*4790*/  IMAD.MOV.U32 R20, RZ, RZ, 0x1 ;  /* 0x00000001ff147424 */ /* 0x000fe200078e00ff */
[----:B------:R-:W-:Y:S04]  /*47a0*/  BSSY B2, `(.L_x_54) ;  /* 0x0000022000027945 */ /* 0x000fe80003800000 */
        /* <DEDUP_REMOVED lines=33> */
.L_x_55:
[----:B------:R-:W-:Y:S05]  /*49c0*/  BSYNC B2 ;  /* 0x0000000000027941 */ /* 0x000fea0003800000 */
.L_x_54:
        /* <DEDUP_REMOVED lines=32> */
.L_x_57:
[----:B------:R-:W-:Y:S05]  /*4bd0*/  BSYNC B2 ;  /* 0x0000000000027941 */ /* 0x000fea0003800000 */
.L_x_56:
        /* <DEDUP_REMOVED lines=40> */
.L_x_59:
[----:B------:R-:W-:Y:S05]  /*4e60*/  BSYNC B2 ;  /* 0x0000000000027941 */ /* 0x000fea0003800000 */
.L_x_58:
[----:B------:R-:W-:Y:S01]  /*4e70*/  DADD R14, R14, -R52 ;  /* 0x000000000e0e7229 */ /* 0x000fe20000000834 */
[----:B------:R-:W-:Y:S01]  /*4e80*/  UMOV UR22, 0xf0000000 ;  /* 0xf000000000167882 */ /* 0x000fe20000000000 */
[----:B------:R-:W-:Y:S01]  /*4e90*/  UMOV UR23, 0x380fffff ;  /* 0x380fffff00177882 */ /* 0x000fe20000000000 */
[----:B------:R-:W-:-:S03]  /*4ea0*/  F2FP.BF16.F32.PACK_AB R12, RZ, R13 ;  /* 0x0000000dff0c723e */ /* 0x000fc600000010ff */
[----:B------:R-:W0:Y:S02]  /*4eb0*/  F2F.F32.F64 R0, R14 ;  /* 0x0000000e00007310 */ /* 0x000e240000301000 */
[----:B------:R-:W-:-:S14]  /*4ec0*/  DSETP.GEU.AND P0, PT, |R14|, UR22, PT ;  /* 0x000000160e007e2a */ /* 0x000fdc000bf0e200 */
[----:B0-----:R-:W-:-:S05]  /*4ed0*/  @!P0 FMUL R0, R0, 1.175494350822287508e-38 ;  /* 0x0080000000008820 */ /* 0x001fca0000400000 */
[----:B------:R-:W-:Y:S01]  /*4ee0*/  F2FP.BF16.F32.PACK_AB R0, RZ, R0 ;  /* 0x00000000ff00723e */ /* 0x000fe200000010ff */
[----:B------:R-:W-:Y:S06]  /*4ef0*/  BRA `(.L_x_60) ;  /* 0x0000001400d07947 */ /* 0x000fec0003800000 */
.L_x_43:
        /* <DEDUP_REMOVED lines=8> */
[----:B------:R-:W-:Y:S01]  /*4f80*/  F2F.F64.F32 R18, R4 ;  /* 0x0000000400127310 */ /* 0x000fe20000201800 */
[----:B------:R-:W-:Y:S01]  /*4f90*/  IMAD.MOV.U32 R20, RZ, RZ, 0x1 ;  /* 0x00000001ff147424 */ /* 0x000fe200078e00ff */
[----:B------:R-:W-:Y:S06]  /*4fa0*/  BSSY B2, `(.L_x_62) ;  /* 0x000001e000027945 */ /* 0x000fec0003800000 */
[----:B------:R-:W0:Y:S02]  /*4fb0*/  F2F.F64.F32 R26, R26 ;  /* 0x0000001a001a7310 */ /* 0x000e240000201800 */
[----:B0-----:R-:W-:-:S06]  /*4fc0*/  DFMA R18, R26, UR14, -R18 ;  /* 0x0000000e1a127c2b */ /* 0x001fcc0008000812 */
[----:B------:R-:W0:Y:S02]  /*4fd0*/  F2F.F32.F64 R17, R18 ;  /* 0x0000001200117310 */ /* 0x000e240000301000 */
[----:B------:R-:W-:-:S14]  /*4fe0*/  DSETP.GEU.AND P1, PT, |R18|, UR22, PT ;  /* 0x0000001612007e2a */ /* 0x000fdc000bf2e200 */
[----:B0-----:R-:W-:Y:S01]  /*4ff0*/  @!P1 FMUL R17, R17, 1.175494350822287508e-38 ;  /* 0x0080000011119820 */ /* 0x001fe20000400000 */
[----:B------:R-:W-:-:S04]  /*5000*/  @!P0 FADD.FTZ R17, -R31, -RZ ;  /* 0x800000ff1f118221 */ /* 0x000fc80000010100 */
        /* <DEDUP_REMOVED lines=23> */
.L_x_63:
[----:B------:R-:W-:Y:S05]  /*5180*/  BSYNC B2 ;  /* 0x0000000000027941 */ /* 0x000fea0003800000 */
.L_x_62:
[----:B------:R-:W-:Y:S01]  /*5190*/  IMAD.U32 R15, R15, 0x10000, RZ ;  /* 0x000100000f0f7824 */ /* 0x000fe200078e00ff */
        /* <DEDUP_REMOVED lines=8> */
[----:B------:R-:W-:Y:S01]  /*5220*/  F2FP.BF16.F32.PACK_AB R6, RZ, R6 ;  /* 0x00000006ff06723e */ /* 0x000fe200000010ff */
[----:B------:R-:W-:Y:S08]  /*5230*/  F2F.F64.F32 R16, R16 ;  /* 0x0000001000107310 */ /* 0x000ff00000201800 */
[----:B------:R0:W1:Y:S02]  /*5240*/  F2F.F64.F32 R18, R20 ;  /* 0x0000001400127310 */ /* 0x0000640000201800 */
[----:B0-----:R-:W-:Y:S01]  /*5250*/  MOV R20, 0x1 ;  /* 0x0000000100147802 */ /* 0x001fe20000000f00 */
[----:B-1----:R-:W-:-:S06]  /*5260*/  DFMA R18, R16, UR14, -R18 ;  /* 0x0000000e10127c2b */ /* 0x002fcc0008000812 */
[----:B------:R-:W0:Y:S02]  /*5270*/  F2F.F32.F64 R0, R18 ;  /* 0x0000001200007310 */ /* 0x000e240000301000 */
[----:B------:R-:W-:-:S14]  /*5280*/  DSETP.GEU.AND P1, PT, |R18|, UR22, PT ;  /* 0x0000001612007e2a */ /* 0x000fdc000bf2e200 */
[----:B0-----:R-:W-:Y:S01]  /*5290*/  @!P1 FMUL R0, R0, 1.175494350822287508e-38 ;  /* 0x0080000000009820 */ /* 0x001fe20000400000 */
[----:B------:R-:W-:Y:S01]  /*52a0*/  @!P0 FADD.FTZ R0, -R4, -RZ ;  /* 0x800000ff04008221 */ /* 0x000fe20000010100 */
[----:B------:R-:W-:-:S03]  /*52b0*/  DSETP.GEU.AND P1, PT, |R26|, UR22, PT ;  /* 0x000000161a007e2a */ /* 0x000fc6000bf2e200 */
[C---:B------:R-:W-:Y:S01]  /*52c0*/  FFMA.FTZ R8, R0.reuse, R0, R15 ;  /* 0x0000000000087223 */ /* 0x040fe2000001000f */
[----:B------:R-:W-:-:S03]  /*52d0*/  FMUL.FTZ R0, R0, 1 ;  /* 0x3f80000000007820 */ /* 0x000fc60000410000 */
[----:B------:R-:W0:Y:S02]  /*52e0*/  MUFU.SQRT R4, R8 ;  /* 0x0000000800047308 */ /* 0x000e240000002000 */
[----:B0-----:R-:W-:-:S06]  /*52f0*/  FMUL.FTZ R4, R4, 1 ;  /* 0x3f80000004047820 */ /* 0x001fcc0000410000 */
[----:B------:R-:W0:Y:S08]  /*5300*/  F2F.F64.F32 R36, R4 ;  /* 0x0000000400247310 */ /* 0x000e300000201800 */
[----:B------:R-:W1:Y:S01]  /*5310*/  F2F.F32.F64 R4, R26 ;  /* 0x0000001a00047310 */ /* 0x000e620000301000 */
[----:B0-----:R-:W-:-:S07]  /*5320*/  DADD R36, R36, UR18 ;  /* 0x0000001224247e29 */ /* 0x001fce0008000000 */
[----:B------:R-:W0:Y:S01]  /*5330*/  MUFU.RCP64H R21, R37 ;  /* 0x0000002500157308 */ /* 0x000e220000001800 */
[----:B-1----:R-:W-:-:S05]  /*5340*/  @!P1 FMUL R4, R4, 1.175494350822287508e-38 ;  /* 0x0080000004049820 */ /* 0x002fca0000400000 */
[----:B------:R-:W-:Y:S01]  /*5350*/  F2FP.BF16.F32.PACK_AB R4, RZ, R4 ;  /* 0x00000004ff04723e */ /* 0x000fe200000010ff */
        /* <DEDUP_REMOVED lines=16> */
.L_x_65:
[----:B------:R-:W-:Y:S05]  /*5460*/  BSYNC B2 ;  /* 0x0000000000027941 */ /* 0x000fea0003800000 */
.L_x_64:
        /* <DEDUP_REMOVED lines=9> */
[----:B------:R-:W-:Y:S01]  /*5500*/  BSSY B2, `(.L_x_66) ;  /* 0x0000024000027945 */ /* 0x000fe20003800000 */
[----:B------:R-:W-:Y:S08]  /*5510*/  F2F.F64.F32 R26, R26 ;  /* 0x0000001a001a7310 */ /* 0x000ff00000201800 */
        /* <DEDUP_REMOVED lines=11> */
[----:B------:R-:W-:-:S05]  /*55d0*/  @!P1 FMUL R7, R7, 1.175494350822287508e-38 ;  /* 0x0080000007079820 */ /* 0x000fca0000400000 */
[----:B------:R-:W-:Y:S01]  /*55e0*/  F2FP.BF16.F32.PACK_AB R7, RZ, R7 ;  /* 0x00000007ff07723e */ /* 0x000fe200000010ff */
[----:B0-----:R-:W-:-:S04]  /*55f0*/  FMUL.FTZ R5, R5, 1 ;  /* 0x3f80000005057820 */ /* 0x001fc80000410000 */
[----:B------:R0:W1:Y:S02]  /*5600*/  F2F.F64.F32 R36, R5 ;  /* 0x0000000500247310 */ /* 0x0000640000201800 */
[----:B0-----:R-:W-:Y:S01]  /*5610*/  F2FP.BF16.F32.PACK_AB R5, RZ, R8 ;  /* 0x00000008ff05723e */ /* 0x001fe200000010ff */
[----:B-1----:R-:W-:-:S06]  /*5620*/  DADD R36, R36, UR18 ;  /* 0x0000001224247e29 */ /* 0x002fcc0008000000 */
        /* <DEDUP_REMOVED lines=17> */
.L_x_67:
[----:B------:R-:W-:Y:S05]  /*5740*/  BSYNC B2 ;  /* 0x0000000000027941 */ /* 0x000fea0003800000 */
.L_x_66:
        /* <DEDUP_REMOVED lines=8> */
[----:B------:R-:W-:Y:S02]  /*57d0*/  BSSY B2, `(.L_x_68) ;  /* 0x0000025000027945 */ /* 0x000fe40003800000 */
        /* <DEDUP_REMOVED lines=15> */
[----:B0-----:R-:W-:Y:S01]  /*58d0*/  @!P0 FMUL R0, R0, 1.175494350822287508e-38 ;  /* 0x0080000000008820 */ /* 0x001fe20000400000 */
        /* <DEDUP_REMOVED lines=14> */
[----:B------:R-:W-:Y:S02]  /*59c0*/  FSETP.GT.AND P1, PT, |R8|, 1.469367938527859385e-39, PT ;  /* 0x001000000800780b */ /* 0x000fe40003f24200 */
[----:B------:R-:W-:Y:S02]  /*59d0*/  F2FP.BF16.F32.PACK_AB R8, RZ, R9 ;  /* 0x00000009ff08723e */ /* 0x000fe400000010ff */
[----:B------:R-:W-:-:S09]  /*59e0*/  F2FP.BF16.F32.PACK_AB R9, RZ, R0 ;  /* 0x00000000ff09723e */ /* 0x000fd200000010ff */
[----:B------:R-:W-:Y:S05]  /*59f0*/  @P1 BRA P2, `(.L_x_69) ;  /* 0x0000000000081947 */ /* 0x000fea0001000000 */
[----:B------:R-:W-:-:S07]  /*5a00*/  MOV R0, 0x5a20 ;  /* 0x00005a2000007802 */ /* 0x000fce0000000f00 */
[----:B------:R-:W-:Y:S05]  /*5a10*/  CALL.REL.NOINC `($__internal_0_$__cuda_sm20_div_rn_f64_full) ;  /* 0x0000000c004c7944 */ /* 0x000fea0003c00000 */
.L_x_69:
[----:B------:R-:W-:Y:S05]  /*5a20*/  BSYNC B2 ;  /* 0x0000000000027941 */ /* 0x000fea0003800000 */
.L_x_68:
        /* <DEDUP_REMOVED lines=9> */
.L_x_61:
        /* <DEDUP_REMOVED lines=37> */
.L_x_71:
[----:B------:R-:W-:Y:S05]  /*5d10*/  BSYNC B2 ;  /* 0x0000000000027941 */ /* 0x000fea0003800000 */
.L_x_70:
        /* <DEDUP_REMOVED lines=13> */
[----:B-1----:R-:W-:-:S06]  /*5df0*/  DFMA R18, R16, UR14, R18 ;  /* 0x0000000e10127c2b */ /* 0x002fcc0008000012 */
[----:B------:R-:W0:Y:S02]  /*5e00*/  F2F.F32.F64 R0, R18 ;  /* 0x0000001200007310 */ /* 0x000e240000301000 */
[----:B------:R-:W-:-:S14]  /*5e10*/  DSETP.GEU.AND P1, PT, |R18|, UR22, PT ;  /* 0x0000001612007e2a */ /* 0x000fdc000bf2e200 */
[----:B0-----:R-:W-:Y:S01]  /*5e20*/  @!P1 FMUL R0, R0, 1.175494350822287508e-38 ;  /* 0x0080000000009820 */ /* 0x001fe20000400000 */
[----:B------:R-:W-:-:S04]  /*5e30*/  DSETP.GEU.AND P1, PT, |R26|, UR22, PT ;  /* 0x000000161a007e2a */ /* 0x000fc8000bf2e200 */
[----:B------:R-:W-:-:S05]  /*5e40*/  FSEL R0, R0, R21, P0 ;  /* 0x0000001500007208 */ /* 0x000fca0000000000 */
        /* <DEDUP_REMOVED lines=26> */
.L_x_73:
[----:B------:R-:W-:Y:S05]  /*5ff0*/  BSYNC B2 ;  /* 0x0000000000027941 */ /* 0x000fea0003800000 */
.L_x_72:
        /* <DEDUP_REMOVED lines=8> */
[----:B------:R-:W-:Y:S01]  /*6080*/  F2F.F64.F32 R26, R7 ;  /* 0x00000007001a7310 */ /* 0x000fe20000201800 */
[----:B------:R-:W-:Y:S01]  /*6090*/  DADD R16, R16, -R52 ;  /* 0x0000000010107229 */ /* 0x000fe20000000834 */
[----:B------:R-:W-:Y:S06]  /*60a0*/  BSSY B2, `(.L_x_74) ;  /* 0x0000023000027945 */ /* 0x000fec0003800000 */
[----:B------:R-:W0:Y:S08]  /*60b0*/  F2F.F64.F32 R18, R15 ;  /* 0x0000000f00127310 */ /* 0x000e300000201800 */
[----:B------:R-:W-:Y:S01]  /*60c0*/  F2F.F32.F64 R7, R16 ;  /* 0x0000001000077310 */ /* 0x000fe20000301000 */
[----:B0-----:R-:W-:-:S07]  /*60d0*/  DFMA R18, R26, UR14, R18 ;  /* 0x0000000e1a127c2b */ /* 0x001fce0008000012 */
        /* <DEDUP_REMOVED lines=31> */
.L_x_75:
[----:B------:R-:W-:Y:S05]  /*62d0*/  BSYNC B2 ;  /* 0x0000000000027941 */ /* 0x000fea0003800000 */
.L_x_74:
        /* <DEDUP_REMOVED lines=12> */
[----:B-1----:R-:W-:-:S06]  /*63a0*/  DFMA R16, R14, UR14, R16 ;  /* 0x0000000e0e107c2b */ /* 0x002fcc0008000010 */
[----:B------:R-:W0:Y:S02]  /*63b0*/  F2F.F32.F64 R0, R16 ;  /* 0x0000001000007310 */ /* 0x000e240000301000 */
[----:B------:R-:W-:-:S14]  /*63c0*/  DSETP.GEU.AND P1, PT, |R16|, UR22, PT ;  /* 0x0000001610007e2a */ /* 0x000fdc000bf2e200 */
[----:B0-----:R-:W-:-:S05]  /*63d0*/  @!P1 FMUL R0, R0, 1.175494350822287508e-38 ;  /* 0x0080000000009820 */ /* 0x001fca0000400000 */
[----:B------:R-:W-:Y:S01]  /*63e0*/  FSEL R0, R0, R19, P0 ;  /* 0x0000001300007208 */ /* 0x000fe20000000000 */
[----:B------:R-:W-:-:S04]  /*63f0*/  DSETP.GEU.AND P0, PT, |R26|, UR22, PT ;  /* 0x000000161a007e2a */ /* 0x000fc8000bf0e200 */
        /* <DEDUP_REMOVED lines=27> */
.L_x_77:
[----:B------:R-:W-:Y:S05]  /*65b0*/  BSYNC B2 ;  /* 0x0000000000027941 */ /* 0x000fea0003800000 */
.L_x_76:
[----:B------:R-:W-:Y:S01]  /*65c0*/  DADD R14, R14, -R52 ;  /* 0x000000000e0e7229 */ /* 0x000fe20000000834 */
[----:B------:R-:W-:Y:S01]  /*65d0*/  UMOV UR22, 0xf0000000 ;  /* 0xf000000000167882 */ /* 0x000fe20000000000 */
[----:B------:R-:W-:Y:S01]  /*65e0*/  UMOV UR23, 0x380fffff ;  /* 0x380fffff00177882 */ /* 0x000fe20000000000 */
[----:B------:R-:W-:-:S03]  /*65f0*/  F2FP.BF16.F32.PACK_AB R12, RZ, R12 ;  /* 0x0000000cff0c723e */ /* 0x000fc600000010ff */
[----:B------:R-:W0:Y:S02]  /*6600*/  F2F.F32.F64 R0, R14 ;  /* 0x0000000e00007310 */ /* 0x000e240000301000 */
[----:B------:R-:W-:-:S14]  /*6610*/  DSETP.GEU.AND P0, PT, |R14|, UR22, PT ;  /* 0x000000160e007e2a */ /* 0x000fdc000bf0e200 */
[----:B0-----:R-:W-:-:S05]  /*6620*/  @!P0 FMUL R0, R0, 1.175494350822287508e-38 ;  /* 0x0080000000008820 */ /* 0x001fca0000400000 */
[----:B------:R-:W-:-:S07]  /*6630*/  F2FP.BF16.F32.PACK_AB R0, RZ, R0 ;  /* 0x00000000ff00723e */ /* 0x000fce00000010ff */
.L_x_60:
[----:B------:R-:W-:Y:S02]  /*6640*/  IADD3 R11, P0, R11, UR5, RZ ;  /* 0x000000050b0b7c10 */ /* 0x000fe4000ff1e0ff */
[----:B------:R-:W-:Y:S02]  /*6650*/  PRMT R14, R4, 0x5410, R7 ;  /* 0x00005410040e7816 */ /* 0x000fe40000000007 */
[----:B------:R-:W-:Y:S01]  /*6660*/  PRMT R15, R9, 0x5410, R0 ;  /* 0x00005410090f7816 */ /* 0x000fe20000000000 */
[----:B------:R-:W-:Y:S01]  /*6670*/  IMAD.SHL.U32 R0, R11, 0x4, RZ ;  /* 0x000000040b007824 */ /* 0x000fe200078e00ff */
[----:B------:R-:W-:Y:S01]  /*6680*/  PRMT R6, R6, 0x5410, R5 ;  /* 0x0000541006067816 */ /* 0x000fe20000000005 */
[----:B------:R-:W-:Y:S01]  /*6690*/  IMAD.X R10, RZ, RZ, R10, P0 ;  /* 0x000000ffff0a7224 */ /* 0x000fe200000e060a */
[----:B------:R-:W-:Y:S01]  /*66a0*/  PRMT R7, R8, 0x5410, R12 ;  /* 0x0000541008077816 */ /* 0x000fe2000000000c */
[----:B------:R0:W-:Y:S01]  /*66b0*/  STG.E.64 desc[UR16][R24.64], R14 ;  /* 0x0000000e18007986 */ /* 0x0001e2000c101b10 */
[----:B------:R-:W-:-:S02]  /*66c0*/  ISETP.GE.U32.AND P0, PT, R0, UR12, PT ;  /* 0x0000000c00007c0c */ /* 0x000fc4000bf06070 */
[C---:B------:R-:W-:Y:S01]  /*66d0*/  ISETP.LT.U32.AND P1, PT, R11.reuse, 0x4000, PT ;  /* 0x000040000b00780c */ /* 0x040fe20003f21070 */
[----:B------:R0:W-:Y:S01]  /*66e0*/  STG.E.64 desc[UR16][R22.64], R6 ;  /* 0x0000000616007986 */ /* 0x0001e2000c101b10 */
[----:B------:R-:W-:Y:S02]  /*66f0*/  SHF.L.U64.HI R0, R11, 0x2, R10 ;  /* 0x000000020b007819 */ /* 0x000fe4000001020a */
[----:B------:R-:W-:Y:S02]  /*6700*/  ISETP.LT.U32.AND.EX P1, PT, R10, RZ, PT, P1 ;  /* 0x000000ff0a00720c */ /* 0x000fe40003f21110 */
[----:B------:R-:W-:-:S13]  /*6710*/  ISETP.GE.AND.EX P0, PT, R0, UR13, PT, P0 ;  /* 0x0000000d00007c0c */ /* 0x000fda000bf06300 */
[----:B0-----:R-:W-:Y:S05]  /*6720*/  @!P0 BRA P1, `(.L_x_78) ;  /* 0xffffffd000e48947 */ /* 0x001fea000083ffff */
[----:B------:R-:W-:Y:S05]  /*6730*/  BSYNC B1 ;  /* 0x0000000000017941 */ /* 0x000fea0003800000 */
.L_x_42:
[----:B------:R-:W-:Y:S05]  /*6740*/  EXIT ;  /* 0x000000000000794d */ /* 0x000fea0003800000 */
        .weak           $__internal_0_$__cuda_sm20_div_rn_f64_full
        .type           $__internal_0_$__cuda_sm20_div_rn_f64_full,@function
        .size           $__internal_0_$__cuda_sm20_div_rn_f64_full,(.L_x_389 - $__internal_0_$__cuda_sm20_div_rn_f64_full)
$__internal_0_$__cuda_sm20_div_rn_f64_full:
[C---:B------:R-:W-:Y:S01]  /*6750*/  FSETP.GEU.AND P5, PT, |R37|.reuse, 1.469367938527859385e-39, PT ;  /* 0x001000002500780b */ /* 0x040fe20003fae200 */
[----:B------:R-:W-:Y:S01]  /*6760*/  IMAD.MOV.U32 R20, RZ, RZ, 0x1ca00000 ;  /* 0x1ca00000ff147424 */ /* 0x000fe200078e00ff */
[C---:B------:R-:W-:Y:S01]  /*6770*/  LOP3.LUT R34, R37.reuse, 0x800fffff, RZ, 0xc0, !PT ;  /* 0x800fffff25227812 */ /* 0x040fe200078ec0ff */
[----:B------:R-:W-:Y:S01]  /*6780*/  IMAD.MOV.U32 R52, RZ, RZ, 0x1 ;  /* 0x00000001ff347424 */ /* 0x000fe200078e00ff */
[----:B------:R-:W-:Y:S01]  /*6790*/  LOP3.LUT R40, R37, 0x7ff00000, RZ, 0xc0, !PT ;  /* 0x7ff0000025287812 */ /* 0x000fe200078ec0ff */
[----:B------:R-:W-:Y:S01]  /*67a0*/  BSSY B0, `(.L_x_79) ;  /* 0x0000053000007945 */ /* 0x000fe20003800000 */
[----:B------:R-:W-:Y:S01]  /*67b0*/  LOP3.LUT R35, R34, 0x3ff00000, RZ, 0xfc, !PT ;  /* 0x3ff0000022237812 */ /* 0x000fe200078efcff */
[----:B------:R-:W-:Y:S01]  /*67c0*/  IMAD.MOV.U32 R34, RZ, RZ, R36 ;  /* 0x000000ffff227224 */ /* 0x000fe200078e0024 */
[----:B------:R-:W-:Y:S02]  /*67d0*/  LOP3.LUT R19, R39, 0x7ff00000, RZ, 0xc0, !PT ;  /* 0x7ff0000027137812 */ /* 0x000fe400078ec0ff */
[----:B------:R-:W-:-:S03]  /*67e0*/  MOV R18, R40 ;  /* 0x0000002800127202 */ /* 0x000fc60000000f00 */
[----:B------:R-:W-:Y:S01]  /*67f0*/  @!P5 DMUL R34, R36, 8.98846567431157953865e+307 ;  /* 0x7fe000002422d828 */ /* 0x000fe20000000000 */
[----:B------:R-:W-:-:S05]  /*6800*/  IMAD.MOV.U32 R49, RZ, RZ, R19 ;  /* 0x000000ffff317224 */ /* 0x000fca00078e0013 */
[----:B------:R-:W0:Y:S04]  /*6810*/  MUFU.RCP64H R53, R35 ;  /* 0x0000002300357308 */ /* 0x000e280000001800 */
[----:B------:R-:W-:Y:S02]  /*6820*/  @!P5 LOP3.LUT R18, R35, 0x7ff00000, RZ, 0xc0, !PT ;  /* 0x7ff000002312d812 */ /* 0x000fe400078ec0ff */
[----:B------:R-:W-:-:S04]  /*6830*/  ISETP.GE.U32.AND P5, PT, R19, R40, PT ;  /* 0x000000281300720c */ /* 0x000fc80003fa6070 */
[----:B------:R-:W-:Y:S02]  /*6840*/  SEL R41, R20, 0x63400000, !P5 ;  /* 0x6340000014297807 */ /* 0x000fe40006800000 */
[----:B------:R-:W-:Y:S02]  /*6850*/  FSETP.GEU.AND P5, PT, |R39|, 1.469367938527859385e-39, PT ;  /* 0x001000002700780b */ /* 0x000fe40003fae200 */
[----:B------:R-:W-:-:S11]  /*6860*/  LOP3.LUT R41, R41, 0x800fffff, R39, 0xf8, !PT ;  /* 0x800fffff29297812 */ /* 0x000fd600078ef827 */
[----:B------:R-:W-:Y:S01]  /*6870*/  @!P5 LOP3.LUT R40, R37, 0x7ff00000, RZ, 0xc0, !PT ;  /* 0x7ff000002528d812 */ /* 0x000fe200078ec0ff */
[----:B------:R-:W-:-:S03]  /*6880*/  @!P5 IMAD.MOV.U32 R42, RZ, RZ, RZ ;  /* 0x000000ffff2ad224 */ /* 0x000fc600078e00ff */
[----:B------:R-:W-:-:S04]  /*6890*/  @!P5 ISETP.GE.U32.AND P6, PT, R19, R40, PT ;  /* 0x000000281300d20c */ /* 0x000fc80003fc6070 */
[----:B------:R-:W-:-:S04]  /*68a0*/  @!P5 SEL R43, R20, 0x63400000, !P6 ;  /* 0x63400000142bd807 */ /* 0x000fc80007000000 */
[----:B------:R-:W-:-:S04]  /*68b0*/  @!P5 LOP3.LUT R40, R43, 0x80000000, R39, 0xf8, !PT ;  /* 0x800000002b28d812 */ /* 0x000fc800078ef827 */
[----:B------:R-:W-:Y:S01]  /*68c0*/  @!P5 LOP3.LUT R43, R40, 0x100000, RZ, 0xfc, !PT ;  /* 0x00100000282bd812 */ /* 0x000fe200078efcff */
[----:B------:R-:W-:-:S06]  /*68d0*/  IMAD.MOV.U32 R40, RZ, RZ, R38 ;  /* 0x000000ffff287224 */ /* 0x000fcc00078e0026 */
[----:B------:R-:W-:Y:S02]  /*68e0*/  @!P5 DFMA R40, R40, 2, -R42 ;  /* 0x400000002828d82b */ /* 0x000fe4000000082a */
[----:B0-----:R-:W-:-:S08]  /*68f0*/  DFMA R42, R52, -R34, 1 ;  /* 0x3ff00000342a742b */ /* 0x001fd00000000822 */
[----:B------:R-:W-:Y:S01]  /*6900*/  DFMA R42, R42, R42, R42 ;  /* 0x0000002a2a2a722b */ /* 0x000fe2000000002a */
[----:B------:R-:W-:-:S04]  /*6910*/  @!P5 LOP3.LUT R49, R41, 0x7ff00000, RZ, 0xc0, !PT ;  /* 0x7ff000002931d812 */ /* 0x000fc800078ec0ff */
[----:B------:R-:W-:-:S03]  /*6920*/  IADD3 R51, R49, -0x1, RZ ;  /* 0xffffffff31337810 */ /* 0x000fc60007ffe0ff */
[----:B------:R-:W-:Y:S01]  /*6930*/  DFMA R52, R52, R42, R52 ;  /* 0x0000002a3434722b */ /* 0x000fe20000000034 */
[----:B------:R-:W-:Y:S01]  /*6940*/  ISETP.GT.U32.AND P5, PT, R51, 0x7feffffe, PT ;  /* 0x7feffffe3300780c */ /* 0x000fe20003fa4070 */
[----:B------:R-:W-:-:S05]  /*6950*/  VIADD R51, R18, 0xffffffff ;  /* 0xffffffff12337836 */ /* 0x000fca0000000000 */
[----:B------:R-:W-:Y:S01]  /*6960*/  ISETP.GT.U32.OR P5, PT, R51, 0x7feffffe, P5 ;  /* 0x7feffffe3300780c */ /* 0x000fe20002fa4470 */
[----:B------:R-:W-:-:S08]  /*6970*/  DFMA R54, R52, -R34, 1 ;  /* 0x3ff000003436742b */ /* 0x000fd00000000822 */
[----:B------:R-:W-:-:S08]  /*6980*/  DFMA R54, R52, R54, R52 ;  /* 0x000000363436722b */ /* 0x000fd00000000034 */
[----:B------:R-:W-:-:S08]  /*6990*/  DMUL R52, R54, R40 ;  /* 0x0000002836347228 */ /* 0x000fd00000000000 */
[----:B------:R-:W-:-:S08]  /*69a0*/  DFMA R42, R52, -R34, R40 ;  /* 0x80000022342a722b */ /* 0x000fd00000000028 */
[----:B------:R-:W-:Y:S01]  /*69b0*/  DFMA R42, R54, R42, R52 ;  /* 0x0000002a362a722b */ /* 0x000fe20000000034 */
[----:B------:R-:W-:Y:S10]  /*69c0*/  @P5 BRA `(.L_x_80) ;  /* 0x00000000006c5947 */ /* 0x000ff40003800000 */
[----:B------:R-:W-:Y:S01]  /*69d0*/  LOP3.LUT R18, R37, 0x7ff00000, RZ, 0xc0, !PT ;  /* 0x7ff0000025127812 */ /* 0x000fe200078ec0ff */
[----:B------:R-:W-:-:S03]  /*69e0*/  IMAD.MOV.U32 R38, RZ, RZ, RZ ;  /* 0x000000ffff267224 */ /* 0x000fc600078e00ff */
[CC--:B------:R-:W-:Y:S02]  /*69f0*/  ISETP.GE.U32.AND P5, PT, R19.reuse, R18.reuse, PT ;  /* 0x000000121300720c */ /* 0x0c0fe40003fa6070 */
[----:B------:R-:W-:Y:S02]  /*6a00*/  VIADDMNMX R18, R19, -R18, 0xb9600000, !PT ;  /* 0xb960000013127446 */ /* 0x000fe40007800912 */
[----:B------:R-:W-:Y:S02]  /*6a10*/  SEL R19, R20, 0x63400000, !P5 ;  /* 0x6340000014137807 */ /* 0x000fe40006800000 */
[----:B------:R-:W-:-:S05]  /*6a20*/  VIMNMX R18, R18, 0x46a00000, PT ;  /* 0x46a0000012127848 */ /* 0x000fca0003fe0100 */
[----:B------:R-:W-:-:S04]  /*6a30*/  IMAD.IADD R18, R18, 0x1, -R19 ;  /* 0x0000000112127824 */ /* 0x000fc800078e0a13 */
[----:B------:R-:W-:-:S06]  /*6a40*/  VIADD R39, R18, 0x7fe00000 ;  /* 0x7fe0000012277836 */ /* 0x000fcc0000000000 */
[----:B------:R-:W-:-:S10]  /*6a50*/  DMUL R52, R42, R38 ;  /* 0x000000262a347228 */ /* 0x000fd40000000000 */
[----:B------:R-:W-:-:S13]  /*6a60*/  FSETP.GTU.AND P5, PT, |R53|, 1.469367938527859385e-39, PT ;  /* 0x001000003500780b */ /* 0x000fda0003fac200 */
[----:B------:R-:W-:Y:S05]  /*6a70*/  @P5 BRA `(.L_x_81) ;  /* 0x0000000000945947 */ /* 0x000fea0003800000 */
[----:B------:R-:W-:Y:S01]  /*6a80*/  DFMA R34, R42, -R34, R40 ;  /* 0x800000222a22722b */ /* 0x000fe20000000028 */
[----:B------:R-:W-:-:S09]  /*6a90*/  IMAD.MOV.U32 R38, RZ, RZ, RZ ;  /* 0x000000ffff267224 */ /* 0x000fd200078e00ff */
[C---:B------:R-:W-:Y:S02]  /*6aa0*/  FSETP.NEU.AND P5, PT, R35.reuse, RZ, PT ;  /* 0x000000ff2300720b */ /* 0x040fe40003fad000 */
[----:B------:R-:W-:-:S04]  /*6ab0*/  LOP3.LUT R36, R35, 0x80000000, R37, 0x48, !PT ;  /* 0x8000000023247812 */ /* 0x000fc800078e4825 */
[----:B------:R-:W-:-:S07]  /*6ac0*/  LOP3.LUT R39, R36, R39, RZ, 0xfc, !PT ;  /* 0x0000002724277212 */ /* 0x000fce00078efcff */
[----:B------:R-:W-:Y:S05]  /*6ad0*/  @!P5 BRA `(.L_x_81) ;  /* 0x00000000007cd947 */ /* 0x000fea0003800000 */
[C---:B------:R-:W-:Y:S01]  /*6ae0*/  IADD3 R35, -R18.reuse, RZ, RZ ;  /* 0x000000ff12237210 */ /* 0x040fe20007ffe1ff */
[----:B------:R-:W-:Y:S01]  /*6af0*/  IMAD.MOV.U32 R34, RZ, RZ, RZ ;  /* 0x000000ffff227224 */ /* 0x000fe200078e00ff */
[----:B------:R-:W-:-:S05]  /*6b00*/  IADD3 R18, -R18, -0x43300000, RZ ;  /* 0xbcd0000012127810 */ /* 0x000fca0007ffe1ff */
[----:B------:R-:W-:Y:S02]  /*6b10*/  DFMA R34, R52, -R34, R42 ;  /* 0x800000223422722b */ /* 0x000fe4000000002a */
[----:B------:R-:W-:-:S08]  /*6b20*/  DMUL.RP R42, R42, R38 ;  /* 0x000000262a2a7228 */ /* 0x000fd00000008000 */
[----:B------:R-:W-:Y:S02]  /*6b30*/  FSETP.NEU.AND P5, PT, |R35|, R18, PT ;  /* 0x000000122300720b */ /* 0x000fe40003fad200 */
[----:B------:R-:W-:Y:S02]  /*6b40*/  LOP3.LUT R19, R43, R36, RZ, 0x3c, !PT ;  /* 0x000000242b137212 */ /* 0x000fe400078e3cff */
[----:B------:R-:W-:Y:S02]  /*6b50*/  FSEL R52, R42, R52, !P5 ;  /* 0x000000342a347208 */ /* 0x000fe40006800000 */
[----:B------:R-:W-:Y:S01]  /*6b60*/  FSEL R53, R19, R53, !P5 ;  /* 0x0000003513357208 */ /* 0x000fe20006800000 */
[----:B------:R-:W-:Y:S06]  /*6b70*/  BRA `(.L_x_81) ;  /* 0x0000000000547947 */ /* 0x000fec0003800000 */
.L_x_80:
[----:B------:R-:W-:-:S14]  /*6b80*/  DSETP.NAN.AND P5, PT, R38, R38, PT ;  /* 0x000000262600722a */ /* 0x000fdc0003fa8000 */
[----:B------:R-:W-:Y:S05]  /*6b90*/  @P5 BRA `(.L_x_82) ;  /* 0x0000000000445947 */ /* 0x000fea0003800000 */
[----:B------:R-:W-:-:S14]  /*6ba0*/  DSETP.NAN.AND P5, PT, R36, R36, PT ;  /* 0x000000242400722a */ /* 0x000fdc0003fa8000 */
[----:B------:R-:W-:Y:S05]  /*6bb0*/  @P5 BRA `(.L_x_83) ;  /* 0x0000000000305947 */ /* 0x000fea0003800000 */
[----:B------:R-:W-:Y:S01]  /*6bc0*/  ISETP.NE.AND P5, PT, R49, R18, PT ;  /* 0x000000123100720c */ /* 0x000fe20003fa5270 */
[----:B------:R-:W-:Y:S02]  /*6bd0*/  IMAD.MOV.U32 R52, RZ, RZ, 0x0 ;  /* 0x00000000ff347424 */ /* 0x000fe400078e00ff */
[----:B------:R-:W-:-:S10]  /*6be0*/  IMAD.MOV.U32 R53, RZ, RZ, -0x80000 ;  /* 0xfff80000ff357424 */ /* 0x000fd400078e00ff */
[----:B------:R-:W-:Y:S05]  /*6bf0*/  @!P5 BRA `(.L_x_81) ;  /* 0x000000000034d947 */ /* 0x000fea0003800000 */
[----:B------:R-:W-:Y:S02]  /*6c00*/  ISETP.NE.AND P5, PT, R49, 0x7ff00000, PT ;  /* 0x7ff000003100780c */ /* 0x000fe40003fa5270 */
[----:B------:R-:W-:Y:S02]  /*6c10*/  LOP3.LUT R53, R39, 0x80000000, R37, 0x48, !PT ;  /* 0x8000000027357812 */ /* 0x000fe400078e4825 */
[----:B------:R-:W-:-:S13]  /*6c20*/  ISETP.EQ.OR P5, PT, R18, RZ, !P5 ;  /* 0x000000ff1200720c */ /* 0x000fda0006fa2670 */
[----:B------:R-:W-:Y:S01]  /*6c30*/  @P5 LOP3.LUT R18, R53, 0x7ff00000, RZ, 0xfc, !PT ;  /* 0x7ff0000035125812 */ /* 0x000fe200078efcff */
[----:B------:R-:W-:Y:S02]  /*6c40*/  @!P5 IMAD.MOV.U32 R52, RZ, RZ, RZ ;  /* 0x000000ffff34d224 */ /* 0x000fe400078e00ff */
[----:B------:R-:W-:Y:S01]  /*6c50*/  @P5 IMAD.MOV.U32 R52, RZ, RZ, RZ ;  /* 0x000000ffff345224 */ /* 0x000fe200078e00ff */
[----:B------:R-:W-:Y:S01]  /*6c60*/  @P5 MOV R53, R18 ;  /* 0x0000001200355202 */ /* 0x000fe20000000f00 */
[----:B------:R-:W-:Y:S06]  /*6c70*/  BRA `(.L_x_81) ;  /* 0x0000000000147947 */ /* 0x000fec0003800000 */
.L_x_83:
[----:B------:R-:W-:Y:S01]  /*6c80*/  LOP3.LUT R53, R37, 0x80000, RZ, 0xfc, !PT ;  /* 0x0008000025357812 */ /* 0x000fe200078efcff */
[----:B------:R-:W-:Y:S01]  /*6c90*/  IMAD.MOV.U32 R52, RZ, RZ, R36 ;  /* 0x000000ffff347224 */ /* 0x000fe200078e0024 */
[----:B------:R-:W-:Y:S06]  /*6ca0*/  BRA `(.L_x_81) ;  /* 0x0000000000087947 */ /* 0x000fec0003800000 */
.L_x_82:
[----:B------:R-:W-:Y:S01]  /*6cb0*/  LOP3.LUT R53, R39, 0x80000, RZ, 0xfc, !PT ;  /* 0x0008000027357812 */ /* 0x000fe200078efcff */
[----:B------:R-:W-:-:S07]  /*6cc0*/  IMAD.MOV.U32 R52, RZ, RZ, R38 ;  /* 0x000000ffff347224 */ /* 0x000fce00078e0026 */
.L_x_81:
[----:B------:R-:W-:Y:S05]  /*6cd0*/  BSYNC B0 ;  /* 0x0000000000007941 */ /* 0x000fea0003800000 */
.L_x_79:
[----:B------:R-:W-:Y:S02]  /*6ce0*/  IMAD.MOV.U32 R18, RZ, RZ, R0 ;  /* 0x000000ffff127224 */ /* 0x000fe400078e0000 */
[----:B------:R-:W-:-:S04]  /*6cf0*/  IMAD.MOV.U32 R19, RZ, RZ, 0x0 ;  /* 0x00000000ff137424 */ /* 0x000fc800078e00ff */
[----:B------:R-:W-:Y:S05]  /*6d00*/  RET.REL.NODEC R18 `(_ZN2at6native54_GLOBAL__N__3d75cb98_21_fused_adagrad_impl_cu_7510a93525multi_tensor_apply_kernelINS1_32FusedOptimizerTensorListMetadataILi3EEENS1_23FusedAdagradMathFunctorIN3c108BFloat16EEEJPKfddddbSA_SA_EEEvT_T0_DpT1_) ;  /* 0xffffff9012bc7950 */ /* 0x000fea0003c3ffff */
.L_x_84:
[----:B------:R-:W-:-:S00]  /*6d10*/  BRA `(.L_x_84) ;  /* 0xfffffffc00fc7947 */ /* 0x000fc0000383ffff */
[----:B------:R-:W-:-:S00]  /*6d20*/  NOP ;  /* 0x0000000000007918 */ /* 0x000fc00000000000 */
        /* <DEDUP_REMOVED lines=13> */
.L_x_389:


//--------------------- .text._ZN2at6native54_GLOBAL__N__3d75cb98_21_fused_adagrad_impl_cu_7510a93525multi_tensor_apply_kernelINS1_32FusedOptimizerTensorListMetadataILi3EEENS1_23FusedAdagradMathFunctorIN3c104HalfEEEJPKfddddbSA_SA_EEEvT_T0_DpT1_ --------------------------
	.section	.text._ZN2at6native54_GLOBAL__N__3d75cb98_21_fused_adagrad_impl_cu_7510a93525multi_tensor_apply_kernelINS1_32FusedOptimizerTensorListMetadataILi3EEENS1_23FusedAdagradMathFunctorIN3c104HalfEEEJPKfddddbSA_SA_EEEvT_T0_DpT1_,"ax",@progbits
	.align	128
.text._ZN2at6native54_GLOBAL__N__3d75cb98_21_fused_adagrad_impl_cu_7510a93525multi_tensor_apply_kernelINS1_32FusedOptimizerTensorListMetadataILi3EEENS1_23FusedAdagradMathFunctorIN3c104HalfEEEJPKfddddbSA_SA_EEEvT_T0_DpT1_:
        .type           _ZN2at6native54_GLOBAL__N__3d75cb98_21_fused_adagrad_impl_cu_7510a93525multi_tensor_apply_kernelINS1_32FusedOptimizerTensorListMetadataILi3EEENS1_23FusedAdagradMathFunctorIN3c104HalfEEEJPKfddddbSA_SA_EEEvT_T0_DpT1_,@function
        .size           _ZN2at6native54_GLOBAL__N__3d75cb98_21_fused_adagrad_impl_cu_7510a93525multi_tensor_apply_kernelINS1_32FusedOptimizerTensorListMetadataILi3EEENS1_23FusedAdagradMathFunctorIN3c104HalfEEEJPKfddddbSA_SA_EEEvT_T0_DpT1_,(.L_x_391 - _ZN2at6native54_GLOBAL__N__3d75cb98_21_fused_adagrad_impl_cu_7510a93525multi_tensor_apply_kernelINS1_32FusedOptimizerTensorListMetadataILi3EEENS1_23FusedAdagradMathFunctorIN3c104HalfEEEJPKfddddbSA_SA_EEEvT_T0_DpT1_)
        .other          _ZN2at6native54_GLOBAL__N__3d75cb98_21_fused_adagrad_impl_cu_7510a93525multi_tensor_apply_kernelINS1_32FusedOptimizerTensorListMetadataILi3EEENS1_23FusedAdagradMathFunctorIN3c104HalfEEEJPKfddddbSA_SA_EEEvT_T0_DpT1_,@"STO_CUDA_ENTRY STV_DEFAULT"
_ZN2at6native54_GLOBAL__N__3d75cb98_21_fused_adagrad_impl_cu_7510a93525multi_tensor_apply_kernelINS1_32FusedOptimizerTensorListMetadataILi3EEENS1_23FusedAdagradMathFunctorIN3c104HalfEEEJPKfddddbSA_SA_EEEvT_T0_DpT1_:
        /* <DEDUP_REMOVED lines=12> */
.L_x_85:
        /* <DEDUP_REMOVED lines=45> */
[----:B------:R-:W-:Y:S05]  /*0390*/  CALL.REL.NOINC `($__internal_1_$__cuda_sm20_div_rn_f64_full) ;  /* 0x0000006000d47944 */ /* 0x000fea0003c00000 */
[----:B------:R-:W-:Y:S01]  /*03a0*/  MOV R2, R52 ;  /* 0x0000003400027202 */ /* 0x000fe20000000f00 */
[----:B------:R-:W-:-:S07]  /*03b0*/  IMAD.MOV.U32 R3, RZ, RZ, R53 ;  /* 0x000000ffff037224 */ /* 0x000fce00078e0035 */
.L_x_86:
        /* <DEDUP_REMOVED lines=20> */
.L_x_126:
[----:B0-----:R-:W-:Y:S02]  /*0500*/  IADD3 R5, P1, R4, UR4, RZ ;  /* 0x0000000404057c10 */ /* 0x001fe4000ff3e0ff */
[----:B------:R-:W-:Y:S02]  /*0510*/  PRMT R46, RZ, 0x7610, R46 ;  /* 0x00007610ff2e7816 */ /* 0x000fe4000000002e */
[C---:B------:R-:W-:Y:S01]  /*0520*/  ISETP.GE.U32.AND P0, PT, R5.reuse, 0x10000, PT ;  /* 0x000100000500780c */ /* 0x040fe20003f06070 */
[----:B------:R-:W-:Y:S01]  /*0530*/  IMAD.X R6, RZ, RZ, UR5, P1 ;  /* 0x00000005ff067e24 */ /* 0x000fe200088e06ff */
[C---:B------:R-:W-:Y:S02]  /*0540*/  ISETP.LT.U32.AND P1, PT, R5.reuse, UR12, PT ;  /* 0x0000000c05007c0c */ /* 0x040fe4000bf21070 */
[----:B------:R-:W-:Y:S02]  /*0550*/  IADD3 R12, P3, R5, UR15, RZ ;  /* 0x0000000f050c7c10 */ /* 0x000fe4000ff7e0ff */
[----:B------:R-:W-:-:S04]  /*0560*/  ISETP.GE.U32.AND.EX P0, PT, R6, RZ, PT, P0 ;  /* 0x000000ff0600720c */ /* 0x000fc80003f06100 */
[----:B------:R-:W-:Y:S01]  /*0570*/  ISETP.LT.AND.EX P0, PT, R6, UR13, !P0, P1 ;  /* 0x0000000d06007c0c */ /* 0x000fe2000c701310 */
[----:B------:R-:W-:Y:S01]  /*0580*/  IMAD.U32 R14, RZ, RZ, UR15 ;  /* 0x0000000fff0e7e24 */ /* 0x000fe2000f8e00ff */
[----:B------:R-:W-:Y:S01]  /*0590*/  MOV R0, UR15 ;  /* 0x0000000f00007c02 */ /* 0x000fe20008000f00 */
[----:B------:R-:W-:Y:S02]  /*05a0*/  IMAD.X R7, RZ, RZ, R6, P3 ;  /* 0x000000ffff077224 */ /* 0x000fe400018e0606 */
[----:B------:R-:W-:Y:S01]  /*05b0*/  IMAD R14, R14, 0x3, RZ ;  /* 0x000000030e0e7824 */ /* 0x000fe200078e02ff */
[----:B------:R-:W-:-:S07]  /*05c0*/  LEA R0, P3, R0, R5, 0x1 ;  /* 0x0000000500007211 */ /* 0x000fce00078608ff */
[C---:B------:R-:W-:Y:S02]  /*05d0*/  @P0 LEA R8, P1, R5.reuse, UR6, 0x1 ;  /* 0x0000000605080c11 */ /* 0x040fe4000f8208ff */
[C---:B------:R-:W-:Y:S02]  /*05e0*/  @P0 LEA R10, P2, R5.reuse, UR8, 0x1 ;  /* 0x00000008050a0c11 */ /* 0x040fe4000f8408ff */
[C-C-:B------:R-:W-:Y:S02]  /*05f0*/  @P0 LEA.HI.X R9, R5.reuse, UR7, R6.reuse, 0x1, P1 ;  /* 0x0000000705090c11 */ /* 0x140fe400088f0c06 */
[C---:B------:R-:W-:Y:S02]  /*0600*/  ISETP.GE.U32.AND P1, PT, R12.reuse, 0x10000, PT ;  /* 0x000100000c00780c */ /* 0x040fe40003f26070 */
[--C-:B------:R-:W-:Y:S01]  /*0610*/  @P0 LEA.HI.X R11, R5, UR9, R6.reuse, 0x1, P2 ;  /* 0x00000009050b0c11 */ /* 0x100fe200090f0c06 */
[----:B------:R-:W-:Y:S01]  /*0620*/  IMAD.X R19, RZ, RZ, R6, P3 ;  /* 0x000000ffff137224 */ /* 0x000fe200018e0606 */
[----:B------:R-:W-:Y:S01]  /*0630*/  ISETP.LT.U32.AND P2, PT, R12, UR12, PT ;  /* 0x0000000c0c007c0c */ /* 0x000fe2000bf41070 */
[----:B--2---:R0:W2:Y:S01]  /*0640*/  @P0 LDG.E.U16 R46, desc[UR16][R8.64] ;  /* 0x00000010082e0981 */ /* 0x0040a2000c1e1500 */
[----:B------:R-:W-:-:S02]  /*0650*/  ISETP.GE.U32.AND.EX P1, PT, R7, RZ, PT, P1 ;  /* 0x000000ff0700720c */ /* 0x000fc40003f26110 */
[----:B------:R-:W-:Y:S02]  /*0660*/  IADD3 R13, P3, R14, R5, RZ ;  /* 0x000000050e0d7210 */ /* 0x000fe40007f7e0ff */
[----:B------:R-:W-:Y:S02]  /*0670*/  ISETP.LT.AND.EX P1, PT, R7, UR13, !P1, P2 ;  /* 0x0000000d07007c0c */ /* 0x000fe4000cf21320 */
[----:B------:R-:W-:Y:S02]  /*0680*/  SHF.L.U64.HI R7, R12, 0x1, R7 ;  /* 0x000000010c077819 */ /* 0x000fe40000010207 */
[----:B------:R-:W-:Y:S01]  /*0690*/  ISETP.GE.U32.AND P2, PT, R0, 0x10000, PT ;  /* 0x000100000000780c */ /* 0x000fe20003f46070 */
[----:B0-----:R-:W-:Y:S01]  /*06a0*/  IMAD.SHL.U32 R8, R12, 0x2, RZ ;  /* 0x000000020c087824 */ /* 0x001fe200078e00ff */
[----:B------:R-:W-:Y:S02]  /*06b0*/  ISETP.GE.U32.AND P4, PT, R13, 0x10000, PT ;  /* 0x000100000d00780c */ /* 0x000fe40003f86070 */
[----:B------:R-:W-:-:S02]  /*06c0*/  IADD3.X R12, RZ, R6, RZ, P3, !PT ;  /* 0x00000006ff0c7210 */ /* 0x000fc40001ffe4ff */
        /* <DEDUP_REMOVED lines=8> */
[C---:B------:R-:W-:Y:S01]  /*0750*/  SHF.L.U64.HI R12, R13.reuse, 0x1, R12 ;  /* 0x000000010d0c7819 */ /* 0x040fe2000001020c */
[----:B------:R-:W-:Y:S01]  /*0760*/  IMAD.SHL.U32 R13, R13, 0x2, RZ ;  /* 0x000000020d0d7824 */ /* 0x000fe200078e00ff */
[----:B------:R0:W3:Y:S01]  /*0770*/  @P0 LDG.E.U16 R21, desc[UR16][R10.64] ;  /* 0x000000100a150981 */ /* 0x0000e2000c1e1500 */
[----:B------:R-:W-:Y:S02]  /*0780*/  @P0 LEA.HI.X R15, R5, UR11, R6, 0x1, P5 ;  /* 0x0000000b050f0c11 */ /* 0x000fe4000a8f0c06 */
[C---:B------:R-:W-:Y:S02]  /*0790*/  @P1 IADD3 R16, P5, R8.reuse, UR8, RZ ;  /* 0x0000000808101c10 */ /* 0x040fe4000ffbe0ff */
[----:B------:R-:W-:-:S02]  /*07a0*/  @P1 IADD3 R18, P4, R8, UR10, RZ ;  /* 0x0000000a08121c10 */ /* 0x000fc4000ff9e0ff */
[----:B------:R-:W-:Y:S02]  /*07b0*/  PRMT R47, RZ, 0x7610, R47 ;  /* 0x00007610ff2f7816 */ /* 0x000fe4000000002f */
[C---:B------:R-:W-:Y:S01]  /*07c0*/  @P1 IADD3.X R17, R7.reuse, UR9, RZ, P5, !PT ;  /* 0x0000000907111c10 */ /* 0x040fe2000affe4ff */
[C---:B0-----:R-:W-:Y:S01]  /*07d0*/  IMAD.SHL.U32 R11, R0.reuse, 0x2, RZ ;  /* 0x00000002000b7824 */ /* 0x041fe200078e00ff */
[----:B------:R-:W-:Y:S02]  /*07e0*/  SHF.L.U64.HI R10, R0, 0x1, R19 ;  /* 0x00000001000a7819 */ /* 0x000fe40000010213 */
[----:B------:R-:W-:Y:S01]  /*07f0*/  @P1 IADD3.X R19, R7, UR11, RZ, P4, !PT ;  /* 0x0000000b07131c10 */ /* 0x000fe2000a7fe4ff */
[----:B------:R0:W4:Y:S01]  /*0800*/  @P0 LDG.E.U16 R47, desc[UR16][R14.64] ;  /* 0x000000100e2f0981 */ /* 0x000122000c1e1500 */
[----:B------:R-:W-:Y:S02]  /*0810*/  @P2 IADD3 R28, P5, R11, UR8, RZ ;  /* 0x000000080b1c2c10 */ /* 0x000fe4000ffbe0ff */
[----:B------:R-:W-:-:S02]  /*0820*/  @P3 IADD3 R30, P4, R13, UR8, RZ ;  /* 0x000000080d1e3c10 */ /* 0x000fc4000ff9e0ff */
[----:B------:R-:W-:Y:S02]  /*0830*/  @P2 IADD3.X R29, R10, UR9, RZ, P5, !PT ;  /* 0x000000090a1d2c10 */ /* 0x000fe4000affe4ff */
[----:B------:R-:W-:Y:S02]  /*0840*/  @P3 IADD3.X R31, R12, UR9, RZ, P4, !PT ;  /* 0x000000090c1f3c10 */ /* 0x000fe4000a7fe4ff */
[----:B------:R-:W-:Y:S02]  /*0850*/  PRMT R9, RZ, 0x7610, R9 ;  /* 0x00007610ff097816 */ /* 0x000fe40000000009 */
[----:B0-----:R-:W-:Y:S02]  /*0860*/  PRMT R14, RZ, 0x7610, R14 ;  /* 0x00007610ff0e7816 */ /* 0x001fe4000000000e */
[----:B------:R-:W-:Y:S02]  /*0870*/  PRMT R15, RZ, 0x7610, R15 ;  /* 0x00007610ff0f7816 */ /* 0x000fe4000000000f */
[----:B------:R-:W-:Y:S01]  /*0880*/  IADD3 R22, P4, R8, UR6, RZ ;  /* 0x0000000608167c10 */ /* 0x000fe2000ff9e0ff */
[----:B------:R-:W5:Y:S01]  /*0890*/  @P1 LDG.E.U16 R9, desc[UR16][R16.64] ;  /* 0x0000001010091981 */ /* 0x000f62000c1e1500 */
[----:B------:R-:W-:-:S02]  /*08a0*/  IADD3 R24, P5, R11, UR6, RZ ;  /* 0x000000060b187c10 */ /* 0x000fc4000ffbe0ff */
[----:B------:R-:W-:Y:S01]  /*08b0*/  IADD3.X R23, R7, UR7, RZ, P4, !PT ;  /* 0x0000000707177c10 */ /* 0x000fe2000a7fe4ff */
[----:B------:R0:W5:Y:S01]  /*08c0*/  @P2 LDG.E.U16 R14, desc[UR16][R28.64] ;  /* 0x000000101c0e2981 */ /* 0x000162000c1e1500 */
[----:B------:R-:W-:Y:S02]  /*08d0*/  IADD3.X R25, R10, UR7, RZ, P5, !PT ;  /* 0x000000070a197c10 */ /* 0x000fe4000affe4ff */
[----:B------:R-:W-:Y:S01]  /*08e0*/  IADD3 R26, P6, R11, UR10, RZ ;  /* 0x0000000a0b1a7c10 */ /* 0x000fe2000ffde0ff */
[----:B------:R1:W5:Y:S01]  /*08f0*/  @P3 LDG.E.U16 R15, desc[UR16][R30.64] ;  /* 0x000000101e0f3981 */ /* 0x000362000c1e1500 */
[----:B------:R-:W-:Y:S02]  /*0900*/  PRMT R48, RZ, 0x7610, R48 ;  /* 0x00007610ff307816 */ /* 0x000fe40000000030 */
[----:B------:R-:W-:Y:S02]  /*0910*/  PRMT R50, RZ, 0x7610, R50 ;  /* 0x00007610ff327816 */ /* 0x000fe40000000032 */
[----:B0-----:R-:W-:-:S02]  /*0920*/  IADD3 R28, P4, R13, UR6, RZ ;  /* 0x000000060d1c7c10 */ /* 0x001fc4000ff9e0ff */
[----:B------:R0:W5:Y:S01]  /*0930*/  @P1 LDG.E.U16 R48, desc[UR16][R18.64] ;  /* 0x0000001012301981 */ /* 0x000162000c1e1500 */
[----:B-1----:R-:W-:-:S03]  /*0940*/  IADD3 R30, P5, R13, UR10, RZ ;  /* 0x0000000a0d1e7c10 */ /* 0x002fc6000ffbe0ff */
[----:B------:R0:W5:Y:S01]  /*0950*/  @P1 LDG.E.U16 R50, desc[UR16][R22.64] ;  /* 0x0000001016321981 */ /* 0x000162000c1e1500 */
[----:B------:R-:W-:Y:S02]  /*0960*/  PRMT R45, RZ, 0x7610, R45 ;  /* 0x00007610ff2d7816 */ /* 0x000fe4000000002d */
[----:B------:R-:W-:Y:S02]  /*0970*/  PRMT R44, RZ, 0x7610, R44 ;  /* 0x00007610ff2c7816 */ /* 0x000fe4000000002c */
[----:B------:R-:W-:Y:S02]  /*0980*/  PRMT R16, RZ, 0x7610, R16 ;  /* 0x00007610ff107816 */ /* 0x000fe40000000010 */
[----:B------:R-:W-:Y:S01]  /*0990*/  PRMT R17, RZ, 0x7610, R17 ;  /* 0x00007610ff117816 */ /* 0x000fe20000000011 */
[----:B------:R0:W5:Y:S01]  /*09a0*/  @P2 LDG.E.U16 R45, desc[UR16][R24.64] ;  /* 0x00000010182d2981 */ /* 0x000162000c1e1500 */
[----:B------:R-:W-:Y:S02]  /*09b0*/  IADD3.X R27, R10, UR11, RZ, P6, !PT ;  /* 0x0000000b0a1b7c10 */ /* 0x000fe4000b7fe4ff */
[----:B------:R-:W-:-:S02]  /*09c0*/  IADD3.X R29, R12, UR7, RZ, P4, !PT ;  /* 0x000000070c1d7c10 */ /* 0x000fc4000a7fe4ff */
[----:B------:R-:W-:Y:S01]  /*09d0*/  IADD3.X R31, R12, UR11, RZ, P5, !PT ;  /* 0x0000000b0c1f7c10 */ /* 0x000fe2000affe4ff */
[----:B------:R0:W5:Y:S04]  /*09e0*/  @P2 LDG.E.U16 R44, desc[UR16][R26.64] ;  /* 0x000000101a2c2981 */ /* 0x000168000c1e1500 */
[----:B------:R0:W5:Y:S04]  /*09f0*/  @P3 LDG.E.U16 R16, desc[UR16][R28.64] ;  /* 0x000000101c103981 */ /* 0x000168000c1e1500 */
[----:B------:R0:W5:Y:S01]  /*0a00*/  @P3 LDG.E.U16 R17, desc[UR16][R30.64] ;  /* 0x000000101e113981 */ /* 0x000162000c1e1500 */
[----:B------:R-:W-:-:S04]  /*0a10*/  UISETP.NE.U32.AND UP0, UPT, UR22, URZ, UPT ;  /* 0x0000003f1600728c */ /* 0x000fc8000bf05070 */
[----:B------:R-:W-:-:S06]  /*0a20*/  UISETP.NE.AND.EX UP0, UPT, UR23, URZ, UPT, UP0 ;  /* 0x0000003f1700728c */ /* 0x000fcc000bf05300 */
[----:B------:R-:W-:Y:S01]  /*0a30*/  PLOP3.LUT P4, PT, PT, PT, UP0, 0x40, 0x0 ;  /* 0x000000000000781c */ /* 0x000fe20003f8e808 */
[----:B--2---:R-:W-:Y:S02]  /*0a40*/  HADD2.F32 R46, -RZ, R46.H0_H0 ;  /* 0x2000002eff2e7230 */ /* 0x004fe40000004100 */
[----:B---3--:R-:W-:Y:S02]  /*0a50*/  HADD2.F32 R0, -RZ, R21.H0_H0 ;  /* 0x20000015ff007230 */ /* 0x008fe40000004100 */
[----:B----4-:R-:W-:-:S08]  /*0a60*/  HADD2.F32 R47, -RZ, R47.H0_H0 ;  /* 0x2000002fff2f7230 */ /* 0x010fd00000004100 */
        /* <DEDUP_REMOVED lines=24> */
[----:B------:R-:W-:Y:S01]  /*0bf0*/  MOV R36, R32 ;  /* 0x0000002000247202 */ /* 0x000fe20000000f00 */
[----:B------:R-:W-:Y:S01]  /*0c00*/  IMAD.MOV.U32 R37, RZ, RZ, R33 ;  /* 0x000000ffff257224 */ /* 0x000fe200078e0021 */
[----:B------:R-:W-:-:S07]  /*0c10*/  MOV R0, 0xc30 ;  /* 0x00000c3000007802 */ /* 0x000fce0000000f00 */
[----:B-----5:R-:W-:Y:S05]  /*0c20*/  CALL.REL.NOINC `($__internal_1_$__cuda_sm20_div_rn_f64_full) ;  /* 0x0000005800b07944 */ /* 0x020fea0003c00000 */
.L_x_90:
[----:B------:R-:W-:Y:S05]  /*0c30*/  BSYNC B1 ;  /* 0x0000000000017941 */ /* 0x000fea0003800000 */
.L_x_89:
        /* <DEDUP_REMOVED lines=25> */
[----:B------:R-:W-:-:S06]  /*0dd0*/  IMAD.MOV.U32 R34, RZ, RZ, 0x1 ;  /* 0x00000001ff227424 */ /* 0x000fcc00078e00ff */
        /* <DEDUP_REMOVED lines=17> */
[----:B-----5:R-:W-:Y:S05]  /*0ef0*/  CALL.REL.NOINC `($__internal_1_$__cuda_sm20_div_rn_f64_full) ;  /* 0x0000005400fc7944 */ /* 0x020fea0003c00000 */
.L_x_92:
[----:B------:R-:W-:Y:S05]  /*0f00*/  BSYNC B1 ;  /* 0x0000000000017941 */ /* 0x000fea0003800000 */
.L_x_91:
[----:B------:R-:W0:Y:S01]  /*0f10*/  MUFU.RCP64H R19, R33 ;  /* 0x0000002100137308 */ /* 0x000e220000001800 */
[----:B------:R-:W-:Y:S01]  /*0f20*/  IMAD.MOV.U32 R18, RZ, RZ, 0x1 ;  /* 0x00000001ff127424 */ /* 0x000fe200078e00ff */
[----:B------:R-:W-:Y:S01]  /*0f30*/  DADD R56, R56, -R52 ;  /* 0x0000000038387229 */ /* 0x000fe20000000834 */
[----:B-----5:R-:W-:Y:S01]  /*0f40*/  HADD2.F32 R9, -RZ, R9.H0_H0 ;  /* 0x20000009ff097230 */ /* 0x020fe20000004100 */
[----:B------:R-:W-:Y:S01]  /*0f50*/  UMOV UR26, 0xf0000000 ;  /* 0xf0000000001a7882 */ /* 0x000fe20000000000 */
[----:B------:R-:W-:Y:S01]  /*0f60*/  UMOV UR27, 0x380fffff ;  /* 0x380fffff001b7882 */ /* 0x000fe20000000000 */
[----:B------:R-:W-:Y:S01]  /*0f70*/  F2FP.F16.F32.PACK_AB R46, R46, R21 ;  /* 0x000000152e2e723e */ /* 0x000fe200000000ff */
[----:B------:R-:W-:Y:S01]  /*0f80*/  BSSY B1, `(.L_x_93) ;  /* 0x000001a000017945 */ /* 0x000fe20003800000 */
[----:B------:R-:W-:Y:S01]  /*0f90*/  FMUL.FTZ R9, R9, 1 ;  /* 0x3f80000009097820 */ /* 0x000fe20000410000 */
[----:B------:R-:W1:Y:S01]  /*0fa0*/  F2F.F32.F64 R47, R56 ;  /* 0x00000038002f7310 */ /* 0x000e620000301000 */
[----:B------:R-:W-:Y:S01]  /*0fb0*/  DSETP.GEU.AND P5, PT, |R56|, UR26, PT ;  /* 0x0000001a38007e2a */ /* 0x000fe2000bfae200 */
[----:B------:R-:W-:Y:S01]  /*0fc0*/  HADD2.F32 R50, -RZ, R50.H0_H0 ;  /* 0x20000032ff327230 */ /* 0x000fe20000004100 */
[----:B------:R-:W-:Y:S01]  /*0fd0*/  PRMT R21, R46, 0x7610, R21 ;  /* 0x000076102e157816 */ /* 0x000fe20000000015 */
[----:B------:R-:W-:Y:S01]  /*0fe0*/  HADD2.F32 R48, -RZ, R48.H0_H0 ;  /* 0x20000030ff307230 */ /* 0x000fe20000004100 */
[----:B0-----:R-:W-:-:S03]  /*0ff0*/  DFMA R34, -R32, R18, 1 ;  /* 0x3ff000002022742b */ /* 0x001fc60000000112 */
[----:B------:R-:W0:Y:S07]  /*1000*/  F2F.F64.F32 R38, R9 ;  /* 0x0000000900267310 */ /* 0x000e2e0000201800 */
[----:B-1----:R-:W-:Y:S01]  /*1010*/  @!P5 FMUL R47, R47, 1.175494350822287508e-38 ;  /* 0x008000002f2fd820 */ /* 0x002fe20000400000 */
[----:B------:R-:W-:-:S04]  /*1020*/  DFMA R34, R34, R34, R34 ;  /* 0x000000222222722b */ /* 0x000fc80000000022 */
[----:B------:R-:W-:-:S04]  /*1030*/  F2FP.F16.F32.PACK_AB R47, RZ, R47 ;  /* 0x0000002fff2f723e */ /* 0x000fc800000000ff */
        /* <DEDUP_REMOVED lines=13> */
[----:B------:R-:W-:Y:S05]  /*1110*/  CALL.REL.NOINC `($__internal_1_$__cuda_sm20_div_rn_f64_full) ;  /* 0x0000005400747944 */ /* 0x000fea0003c00000 */
.L_x_94:
[----:B------:R-:W-:Y:S05]  /*1120*/  BSYNC B1 ;  /* 0x0000000000017941 */ /* 0x000fea0003800000 */
.L_x_93:
[----:B------:R-:W-:Y:S01]  /*1130*/  UMOV UR26, 0xf0000000 ;  /* 0xf0000000001a7882 */ /* 0x000fe20000000000 */
[----:B------:R-:W-:Y:S01]  /*1140*/  UMOV UR27, 0x380fffff ;  /* 0x380fffff001b7882 */ /* 0x000fe20000000000 */
[----:B------:R-:W0:Y:S01]  /*1150*/  F2F.F32.F64 R9, R52 ;  /* 0x0000003400097310 */ /* 0x000e220000301000 */
[----:B------:R-:W-:Y:S01]  /*1160*/  DSETP.GEU.AND P5, PT, |R52|, UR26, PT ;  /* 0x0000001a34007e2a */ /* 0x000fe2000bfae200 */
[----:B------:R-:W-:Y:S01]  /*1170*/  FMUL.FTZ R50, R50, 1 ;  /* 0x3f80000032327820 */ /* 0x000fe20000410000 */
[----:B------:R-:W-:Y:S01]  /*1180*/  DSETP.NEU.AND P6, PT, RZ, UR18, PT ;  /* 0x00000012ff007e2a */ /* 0x000fe2000bfcd000 */
[----:B------:R-:W-:Y:S01]  /*1190*/  IMAD.MOV.U32 R34, RZ, RZ, 0x1 ;  /* 0x00000001ff227424 */ /* 0x000fe200078e00ff */
        /* <DEDUP_REMOVED lines=35> */
.L_x_96:
[----:B------:R-:W-:Y:S05]  /*13d0*/  BSYNC B1 ;  /* 0x0000000000017941 */ /* 0x000fea0003800000 */
.L_x_95:
[----:B------:R-:W0:Y:S01]  /*13e0*/  MUFU.RCP64H R19, R33 ;  /* 0x0000002100137308 */ /* 0x000e220000001800 */
[----:B------:R-:W-:Y:S01]  /*13f0*/  IMAD.MOV.U32 R18, RZ, RZ, 0x1 ;  /* 0x00000001ff127424 */ /* 0x000fe200078e00ff */
[----:B------:R-:W-:Y:S01]  /*1400*/  DADD R56, R56, -R52 ;  /* 0x0000000038387229 */ /* 0x000fe20000000834 */
[----:B------:R-:W-:Y:S01]  /*1410*/  HADD2.F32 R14, -RZ, R14.H0_H0 ;  /* 0x2000000eff0e7230 */ /* 0x000fe20000004100 */
        /* <DEDUP_REMOVED lines=29> */
.L_x_98:
[----:B------:R-:W-:Y:S05]  /*15f0*/  BSYNC B1 ;  /* 0x0000000000017941 */ /* 0x000fea0003800000 */
.L_x_97:
        /* <DEDUP_REMOVED lines=42> */
.L_x_100:
[----:B------:R-:W-:Y:S05]  /*18a0*/  BSYNC B1 ;  /* 0x0000000000017941 */ /* 0x000fea0003800000 */
.L_x_99:
        /* <DEDUP_REMOVED lines=33> */
.L_x_102:
[----:B------:R-:W-:Y:S05]  /*1ac0*/  BSYNC B1 ;  /* 0x0000000000017941 */ /* 0x000fea0003800000 */
.L_x_101:
        /* <DEDUP_REMOVED lines=42> */
.L_x_104:
[----:B------:R-:W-:Y:S05]  /*1d70*/  BSYNC B1 ;  /* 0x0000000000017941 */ /* 0x000fea0003800000 */
.L_x_103:
[----:B------:R-:W-:Y:S01]  /*1d80*/  DADD R32, R32, -R52 ;  /* 0x0000000020207229 */ /* 0x000fe20000000834 */
[----:B------:R-:W-:Y:S01]  /*1d90*/  UMOV UR26, 0xf0000000 ;  /* 0xf0000000001a7882 */ /* 0x000fe20000000000 */
[----:B------:R-:W-:Y:S01]  /*1da0*/  UMOV UR27, 0x380fffff ;  /* 0x380fffff001b7882 */ /* 0x000fe20000000000 */
[----:B------:R-:W-:-:S03]  /*1db0*/  F2FP.F16.F32.PACK_AB R20, R16, R15 ;  /* 0x0000000f1014723e */ /* 0x000fc600000000ff */
[----:B------:R-:W0:Y:S01]  /*1dc0*/  F2F.F32.F64 R0, R32 ;  /* 0x0000002000007310 */ /* 0x000e220000301000 */
[----:B------:R-:W-:Y:S01]  /*1dd0*/  PRMT R15, R20, 0x7610, R15 ;  /* 0x00007610140f7816 */ /* 0x000fe2000000000f */
[----:B------:R-:W-:-:S14]  /*1de0*/  DSETP.GEU.AND P4, PT, |R32|, UR26, PT ;  /* 0x0000001a20007e2a */ /* 0x000fdc000bf8e200 */
[----:B0-----:R-:W-:-:S05]  /*1df0*/  @!P4 FMUL R0, R0, 1.175494350822287508e-38 ;  /* 0x008000000000c820 */ /* 0x001fca0000400000 */
[----:B------:R-:W-:Y:S01]  /*1e00*/  F2FP.F16.F32.PACK_AB R0, RZ, R0 ;  /* 0x00000000ff00723e */ /* 0x000fe200000000ff */
[----:B------:R-:W-:Y:S06]  /*1e10*/  BRA `(.L_x_105) ;  /* 0x0000001400f07947 */ /* 0x000fec0003800000 */
.L_x_88:
        /* <DEDUP_REMOVED lines=40> */
.L_x_108:
[----:B------:R-:W-:Y:S05]  /*20a0*/  BSYNC B1 ;  /* 0x0000000000017941 */ /* 0x000fea0003800000 */
.L_x_107:
[----:B-----5:R-:W-:Y:S01]  /*20b0*/  HADD2.F32 R58, -RZ, R50.H0_H0 ;  /* 0x20000032ff3a7230 */ /* 0x020fe20000004100 */
[----:B------:R-:W-:Y:S01]  /*20c0*/  UMOV UR26, 0xf0000000 ;  /* 0xf0000000001a7882 */ /* 0x000fe20000000000 */
[----:B------:R-:W-:Y:S01]  /*20d0*/  HADD2.F32 R20, -RZ, R9.H0_H0 ;  /* 0x20000009ff147230 */ /* 0x000fe20000004100 */
[----:B------:R-:W-:Y:S01]  /*20e0*/  UMOV UR27, 0x380fffff ;  /* 0x380fffff001b7882 */ /* 0x000fe20000000000 */
[----:B------:R-:W-:Y:S02]  /*20f0*/  HADD2.F32 R33, -RZ, R48.H0_H0 ;  /* 0x20000030ff217230 */ /* 0x000fe40000004100 */
[----:B------:R-:W-:Y:S01]  /*2100*/  FMUL.FTZ R58, R58, 1 ;  /* 0x3f8000003a3a7820 */ /* 0x000fe20000410000 */
[----:B------:R-:W-:Y:S01]  /*2110*/  DADD R56, R56, -R52 ;  /* 0x0000000038387229 */ /* 0x000fe20000000834 */
[----:B------:R-:W-:Y:S01]  /*2120*/  FMUL.FTZ R34, R20, 1 ;  /* 0x3f80000014227820 */ /* 0x000fe20000410000 */
[----:B------:R-:W-:Y:S03]  /*2130*/  BSSY B1, `(.L_x_109) ;  /* 0x0000026000017945 */ /* 0x000fe60003800000 */
        /* <DEDUP_REMOVED lines=31> */
[----:B------:R-:W-:Y:S02]  /*2330*/  F2FP.F16.F32.PACK_AB R18, RZ, R47 ;  /* 0x0000002fff12723e */ /* 0x000fe400000000ff */
[----:B------:R-:W-:Y:S02]  /*2340*/  F2FP.F16.F32.PACK_AB R47, RZ, R0 ;  /* 0x00000000ff2f723e */ /* 0x000fe400000000ff */
[----:B------:R-:W-:-:S07]  /*2350*/  PRMT R46, R46, 0x5410, R18 ;  /* 0x000054102e2e7816 */ /* 0x000fce0000000012 */
[----:B------:R-:W-:Y:S05]  /*2360*/  @P5 BRA P6, `(.L_x_110) ;  /* 0x0000000000085947 */ /* 0x000fea0003000000 */
[----:B------:R-:W-:-:S07]  /*2370*/  MOV R0, 0x2390 ;  /* 0x0000239000007802 */ /* 0x000fce0000000f00 */
[----:B------:R-:W-:Y:S05]  /*2380*/  CALL.REL.NOINC `($__internal_1_$__cuda_sm20_div_rn_f64_full) ;  /* 0x0000004000d87944 */ /* 0x000fea0003c00000 */
.L_x_110:
[----:B------:R-:W-:Y:S05]  /*2390*/  BSYNC B1 ;  /* 0x0000000000017941 */ /* 0x000fea0003800000 */
.L_x_109:
[----:B------:R-:W-:Y:S01]  /*23a0*/  HADD2.F32 R56, -RZ, R45.H0_H0 ;  /* 0x2000002dff387230 */ /* 0x000fe20000004100 */
[----:B------:R-:W-:Y:S01]  /*23b0*/  UMOV UR26, 0xf0000000 ;  /* 0xf0000000001a7882 */ /* 0x000fe20000000000 */
[----:B------:R-:W-:Y:S01]  /*23c0*/  HADD2.F32 R20, -RZ, R14.H0_H0 ;  /* 0x2000000eff147230 */ /* 0x000fe20000004100 */
[----:B------:R-:W-:Y:S01]  /*23d0*/  UMOV UR27, 0x380fffff ;  /* 0x380fffff001b7882 */ /* 0x000fe20000000000 */
[----:B------:R-:W-:Y:S02]  /*23e0*/  HADD2.F32 R35, -RZ, R44.H0_H0 ;  /* 0x2000002cff237230 */ /* 0x000fe40000004100 */
[----:B------:R-:W-:Y:S01]  /*23f0*/  FMUL.FTZ R56, R56, 1 ;  /* 0x3f80000038387820 */ /* 0x000fe20000410000 */
[----:B------:R-:W-:Y:S01]  /*2400*/  DADD R58, R58, -R52 ;  /* 0x000000003a3a7229 */ /* 0x000fe20000000834 */
[----:B------:R-:W-:Y:S01]  /*2410*/  FMUL.FTZ R34, R20, 1 ;  /* 0x3f80000014227820 */ /* 0x000fe20000410000 */
[----:B------:R-:W-:Y:S01]  /*2420*/  F2FP.F16.F32.PACK_AB R33, RZ, R33 ;  /* 0x00000021ff21723e */ /* 0x000fe200000000ff */
[----:B------:R-:W-:Y:S02]  /*2430*/  BSSY B1, `(.L_x_111) ;  /* 0x0000025000017945 */ /* 0x000fe40003800000 */
[----:B------:R-:W-:Y:S01]  /*2440*/  F2F.F64.F32 R56, R56 ;  /* 0x0000003800387310 */ /* 0x000fe20000201800 */
[----:B------:R-:W-:-:S07]  /*2450*/  PRMT R50, R50, 0x5410, R33 ;  /* 0x0000541032327816 */ /* 0x000fce0000000021 */
        /* <DEDUP_REMOVED lines=14> */
[----:B------:R-:W-:Y:S01]  /*2540*/  F2FP.F16.F32.PACK_AB R48, RZ, R48 ;  /* 0x00000030ff30723e */ /* 0x000fe200000000ff */
        /* <DEDUP_REMOVED lines=19> */
.L_x_112:
[----:B------:R-:W-:Y:S05]  /*2680*/  BSYNC B1 ;  /* 0x0000000000017941 */ /* 0x000fea0003800000 */
.L_x_111:
[----:B------:R-:W-:Y:S01]  /*2690*/  HADD2.F32 R58, -RZ, R16.H0_H0 ;  /* 0x20000010ff3a7230 */ /* 0x000fe20000004100 */
[----:B------:R-:W-:Y:S01]  /*26a0*/  UMOV UR26, 0xf0000000 ;  /* 0xf0000000001a7882 */ /* 0x000fe20000000000 */
[----:B------:R-:W-:Y:S01]  /*26b0*/  HADD2.F32 R16, -RZ, R15.H0_H0 ;  /* 0x2000000fff107230 */ /* 0x000fe20000004100 */
[----:B------:R-:W-:Y:S01]  /*26c0*/  UMOV UR27, 0x380fffff ;  /* 0x380fffff001b7882 */ /* 0x000fe20000000000 */
[----:B------:R-:W-:Y:S02]  /*26d0*/  HADD2.F32 R17, -RZ, R17.H0_H0 ;  /* 0x20000011ff117230 */ /* 0x000fe40000004100 */
[----:B------:R-:W-:Y:S01]  /*26e0*/  FMUL.FTZ R58, R58, 1 ;  /* 0x3f8000003a3a7820 */ /* 0x000fe20000410000 */
[----:B------:R-:W-:Y:S02]  /*26f0*/  IMAD.MOV.U32 R34, RZ, RZ, 0x1 ;  /* 0x00000001ff227424 */ /* 0x000fe400078e00ff */
[----:B------:R-:W-:Y:S01]  /*2700*/  FMUL.FTZ R20, R16, 1 ;  /* 0x3f80000010147820 */ /* 0x000fe20000410000 */
[----:B------:R-:W-:Y:S01]  /*2710*/  DADD R52, R56, -R52 ;  /* 0x0000000038347229 */ /* 0x000fe20000000834 */
[----:B------:R-:W-:Y:S01]  /*2720*/  F2FP.F16.F32.PACK_AB R32, RZ, R32 ;  /* 0x00000020ff20723e */ /* 0x000fe200000000ff */
[----:B------:R-:W-:Y:S01]  /*2730*/  BSSY B1, `(.L_x_113) ;  /* 0x0000024000017945 */ /* 0x000fe20003800000 */
[----:B------:R-:W-:Y:S02]  /*2740*/  F2F.F64.F32 R58, R58 ;  /* 0x0000003a003a7310 */ /* 0x000fe40000201800 */
[----:B------:R-:W-:-:S06]  /*2750*/  PRMT R45, R45, 0x5410, R32 ;  /* 0x000054102d2d7816 */ /* 0x000fcc0000000020 */
        /* <DEDUP_REMOVED lines=33> */
.L_x_114:
[----:B------:R-:W-:Y:S05]  /*2970*/  BSYNC B1 ;  /* 0x0000000000017941 */ /* 0x000fea0003800000 */
.L_x_113:
[----:B------:R-:W-:Y:S01]  /*2980*/  DADD R52, R58, -R52 ;  /* 0x000000003a347229 */ /* 0x000fe20000000834 */
[----:B------:R-:W-:Y:S01]  /*2990*/  UMOV UR26, 0xf0000000 ;  /* 0xf0000000001a7882 */ /* 0x000fe20000000000 */
[----:B------:R-:W-:Y:S01]  /*29a0*/  UMOV UR27, 0x380fffff ;  /* 0x380fffff001b7882 */ /* 0x000fe20000000000 */
[----:B------:R-:W-:-:S03]  /*29b0*/  F2FP.F16.F32.PACK_AB R16, RZ, R16 ;  /* 0x00000010ff10723e */ /* 0x000fc600000000ff */
[----:B------:R-:W0:Y:S01]  /*29c0*/  F2F.F32.F64 R0, R52 ;  /* 0x0000003400007310 */ /* 0x000e220000301000 */
[----:B------:R-:W-:Y:S01]  /*29d0*/  PRMT R20, R20, 0x5410, R16 ;  /* 0x0000541014147816 */ /* 0x000fe20000000010 */
[----:B------:R-:W-:-:S14]  /*29e0*/  DSETP.GEU.AND P4, PT, |R52|, UR26, PT ;  /* 0x0000001a34007e2a */ /* 0x000fdc000bf8e200 */
[----:B0-----:R-:W-:-:S05]  /*29f0*/  @!P4 FMUL R0, R0, 1.175494350822287508e-38 ;  /* 0x008000000000c820 */ /* 0x001fca0000400000 */
[----:B------:R-:W-:Y:S01]  /*2a00*/  F2FP.F16.F32.PACK_AB R0, RZ, R0 ;  /* 0x00000000ff00723e */ /* 0x000fe200000000ff */
[----:B------:R-:W-:Y:S06]  /*2a10*/  BRA `(.L_x_105) ;  /* 0x0000000800f07947 */ /* 0x000fec0003800000 */
.L_x_106:
        /* <DEDUP_REMOVED lines=37> */
.L_x_116:
[----:B------:R-:W-:Y:S05]  /*2c70*/  BSYNC B1 ;  /* 0x0000000000017941 */ /* 0x000fea0003800000 */
.L_x_115:
        /* <DEDUP_REMOVED lines=8> */
[----:B------:R-:W-:Y:S01]  /*2d00*/  BSSY B1, `(.L_x_117) ;  /* 0x0000026000017945 */ /* 0x000fe20003800000 */
        /* <DEDUP_REMOVED lines=37> */
.L_x_118:
[----:B------:R-:W-:Y:S05]  /*2f60*/  BSYNC B1 ;  /* 0x0000000000017941 */ /* 0x000fea0003800000 */
.L_x_117:
        /* <DEDUP_REMOVED lines=9> */
[----:B------:R-:W-:Y:S01]  /*3000*/  F2F.F64.F32 R56, R45 ;  /* 0x0000002d00387310 */ /* 0x000fe20000201800 */
[----:B------:R-:W-:Y:S02]  /*3010*/  BSSY B1, `(.L_x_119) ;  /* 0x0000024000017945 */ /* 0x000fe40003800000 */
[----:B------:R-:W-:-:S05]  /*3020*/  PRMT R50, R50, 0x5410, R33 ;  /* 0x0000541032327816 */ /* 0x000fca0000000021 */
        /* <DEDUP_REMOVED lines=13> */
[----:B------:R-:W-:Y:S02]  /*3100*/  F2FP.F16.F32.PACK_AB R48, RZ, R48 ;  /* 0x00000030ff30723e */ /* 0x000fe400000000ff */
        /* <DEDUP_REMOVED lines=20> */
.L_x_120:
[----:B------:R-:W-:Y:S05]  /*3250*/  BSYNC B1 ;  /* 0x0000000000017941 */ /* 0x000fea0003800000 */
.L_x_119:
        /* <DEDUP_REMOVED lines=46> */
.L_x_122:
[----:B------:R-:W-:Y:S05]  /*3540*/  BSYNC B1 ;  /* 0x0000000000017941 */ /* 0x000fea0003800000 */
.L_x_121:
        /* <DEDUP_REMOVED lines=8> */
[----:B------:R-:W-:-:S07]  /*35d0*/  F2FP.F16.F32.PACK_AB R0, RZ, R0 ;  /* 0x00000000ff00723e */ /* 0x000fce00000000ff */
.L_x_105:
        /* <DEDUP_REMOVED lines=35> */
.L_x_124:
        /* <DEDUP_REMOVED lines=18> */
.L_x_125:
[----:B------:R-:W-:Y:S05]  /*3930*/  BSYNC B0 ;  /* 0x0000000000007941 */ /* 0x000fea0003800000 */
.L_x_123:
        /* <DEDUP_REMOVED lines=11> */
.L_x_87:
        /* <DEDUP_REMOVED lines=13> */
.L_x_163:
[C---:B------:R-:W-:Y:S01]  /*3ac0*/  IMAD.SHL.U32 R16, R12.reuse, 0x8, RZ ;  /* 0x000000080c107824 */ /* 0x040fe200078e00ff */
[----:B------:R-:W-:-:S04]  /*3ad0*/  SHF.L.U64.HI R0, R12, 0x3, R11 ;  /* 0x000000030c007819 */ /* 0x000fc8000001020b */
[C---:B------:R-:W-:Y:S02]  /*3ae0*/  IADD3 R4, P1, R16.reuse, UR8, RZ ;  /* 0x0000000810047c10 */ /* 0x040fe4000ff3e0ff */
[C---:B------:R-:W-:Y:S02]  /*3af0*/  IADD3 R22, P0, R16.reuse, UR6, RZ ;  /* 0x0000000610167c10 */ /* 0x040fe4000ff1e0ff */
[----:B------:R-:W-:Y:S02]  /*3b00*/  IADD3 R16, P2, R16, UR10, RZ ;  /* 0x0000000a10107c10 */ /* 0x000fe4000ff5e0ff */
[C---:B------:R-:W-:Y:S02]  /*3b10*/  IADD3.X R5, R0.reuse, UR9, RZ, P1, !PT ;  /* 0x0000000900057c10 */ /* 0x040fe40008ffe4ff */
[C---:B------:R-:W-:Y:S02]  /*3b20*/  IADD3.X R23, R0.reuse, UR7, RZ, P0, !PT ;  /* 0x0000000700177c10 */ /* 0x040fe400087fe4ff */
[----:B------:R-:W-:-:S02]  /*3b30*/  IADD3.X R17, R0, UR11, RZ, P2, !PT ;  /* 0x0000000b00117c10 */ /* 0x000fc400097fe4ff */
[----:B------:R-:W2:Y:S04]  /*3b40*/  LDG.E.64 R4, desc[UR16][R4.64] ;  /* 0x0000001004047981 */ /* 0x000ea8000c1e1b00 */
[----:B------:R-:W3:Y:S04]  /*3b50*/  LDG.E.64 R6, desc[UR16][R22.64] ;  /* 0x0000001016067981 */ /* 0x000ee8000c1e1b00 */
[----:B------:R-:W4:Y:S01]  /*3b60*/  LDG.E.64 R8, desc[UR16][R16.64] ;  /* 0x0000001010087981 */ /* 0x000f22000c1e1b00 */
[----:B------:R-:W-:-:S04]  /*3b70*/  ISETP.NE.U32.AND P0, PT, RZ, UR20, PT ;  /* 0x00000014ff007c0c */ /* 0x000fc8000bf05070 */
[----:B------:R-:W-:Y:S01]  /*3b80*/  ISETP.NE.AND.EX P0, PT, RZ, UR21, PT, P0 ;  /* 0x00000015ff007c0c */ /* 0x000fe2000bf05300 */
[----:B--2---:R-:W-:Y:S02]  /*3b90*/  HADD2.F32 R27, -RZ, R4.H0_H0 ;  /* 0x20000004ff1b7230 */ /* 0x004fe40000004100 */
[----:B---3--:R-:W-:Y:S02]  /*3ba0*/  HADD2.F32 R13, -RZ, R6.H0_H0 ;  /* 0x20000006ff0d7230 */ /* 0x008fe40000004100 */
[----:B----4-:R-:W-:-:S08]  /*3bb0*/  HADD2.F32 R10, -RZ, R8.H0_H0 ;  /* 0x20000008ff0a7230 */ /* 0x010fd00000004100 */
[----:B------:R-:W-:Y:S05]  /*3bc0*/  @!P0 BRA `(.L_x_128) ;  /* 0x0000001000b48947 */ /* 0x000fea0003800000 */
        /* <DEDUP_REMOVED lines=26> */
.L_x_130:
[----:B------:R-:W-:Y:S05]  /*3d70*/  BSYNC B2 ;  /* 0x0000000000027941 */ /* 0x000fea0003800000 */
.L_x_129:
[----:B------:R-:W-:Y:S01]  /*3d80*/  UMOV UR22, 0xf0000000 ;  /* 0xf000000000167882 */ /* 0x000fe20000000000 */
[----:B------:R-:W-:Y:S01]  /*3d90*/  UMOV UR23, 0x380fffff ;  /* 0x380fffff00177882 */ /* 0x000fe20000000000 */
[----:B------:R-:W-:Y:S01]  /*3da0*/  UPRMT UR4, UR24, 0x8880, URZ ;  /* 0x0000888018047896 */ /* 0x000fe2000800003f */
[----:B------:R-:W0:Y:S01]  /*3db0*/  F2F.F32.F64 R0, R52 ;  /* 0x0000003400007310 */ /* 0x000e220000301000 */
[----:B------:R-:W-:Y:S01]  /*3dc0*/  DSETP.GEU.AND P2, PT, |R52|, UR22, PT ;  /* 0x0000001634007e2a */ /* 0x000fe2000bf4e200 */
[----:B------:R-:W-:Y:S01]  /*3dd0*/  FMUL.FTZ R14, R13, 1 ;  /* 0x3f8000000d0e7820 */ /* 0x000fe20000410000 */
[----:B------:R-:W-:Y:S02]  /*3de0*/  BSSY B2, `(.L_x_131) ;  /* 0x0000024000027945 */ /* 0x000fe40003800000 */
        /* <DEDUP_REMOVED lines=16> */
[----:B0-----:R-:W-:Y:S01]  /*3ef0*/  DADD R36, R20, UR18 ;  /* 0x0000001214247e29 */ /* 0x001fe20008000000 */
[----:B------:R-:W-:-:S05]  /*3f00*/  IMAD.MOV.U32 R20, RZ, RZ, 0x1 ;  /* 0x00000001ff147424 */ /* 0x000fca00078e00ff */
        /* <DEDUP_REMOVED lines=17> */
.L_x_132:
[----:B------:R-:W-:Y:S05]  /*4020*/  BSYNC B2 ;  /* 0x0000000000027941 */ /* 0x000fea0003800000 */
.L_x_131:
[----:B------:R-:W0:Y:S01]  /*4030*/  MUFU.RCP64H R19, R25 ;  /* 0x0000001900137308 */ /* 0x000e220000001800 */
[----:B------:R-:W-:Y:S01]  /*4040*/  IMAD.MOV.U32 R18, RZ, RZ, 0x1 ;  /* 0x00000001ff127424 */ /* 0x000fe200078e00ff */
[----:B------:R-:W-:Y:S01]  /*4050*/  DADD R14, R14, -R52 ;  /* 0x000000000e0e7229 */ /* 0x000fe20000000834 */
[----:B------:R-:W-:Y:S01]  /*4060*/  HADD2.F32 R4, -RZ, R4.H1_H1 ;  /* 0x30000004ff047230 */ /* 0x000fe20000004100 */
[----:B------:R-:W-:Y:S01]  /*4070*/  UMOV UR22, 0xf0000000 ;  /* 0xf000000000167882 */ /* 0x000fe20000000000 */
[----:B------:R-:W-:Y:S01]  /*4080*/  UMOV UR23, 0x380fffff ;  /* 0x380fffff00177882 */ /* 0x000fe20000000000 */
[----:B------:R-:W-:Y:S01]  /*4090*/  BSSY B2, `(.L_x_133) ;  /* 0x000001a000027945 */ /* 0x000fe20003800000 */
[----:B------:R-:W-:Y:S01]  /*40a0*/  F2FP.F16.F32.PACK_AB R10, RZ, R10 ;  /* 0x0000000aff0a723e */ /* 0x000fe200000000ff */
[----:B------:R-:W-:Y:S01]  /*40b0*/  FMUL.FTZ R38, R4, 1 ;  /* 0x3f80000004267820 */ /* 0x000fe20000410000 */
[----:B------:R-:W-:Y:S01]  /*40c0*/  HADD2.F32 R6, -RZ, R6.H1_H1 ;  /* 0x30000006ff067230 */ /* 0x000fe20000004100 */
[----:B------:R-:W1:Y:S01]  /*40d0*/  F2F.F32.F64 R4, R14 ;  /* 0x0000000e00047310 */ /* 0x000e620000301000 */
[----:B------:R-:W-:Y:S01]  /*40e0*/  DSETP.GEU.AND P2, PT, |R14|, UR22, PT ;  /* 0x000000160e007e2a */ /* 0x000fe2000bf4e200 */
[----:B------:R-:W-:Y:S01]  /*40f0*/  HADD2.F32 R8, -RZ, R8.H1_H1 ;  /* 0x30000008ff087230 */ /* 0x000fe20000004100 */
[----:B0-----:R-:W-:-:S05]  /*4100*/  DFMA R20, -R24, R18, 1 ;  /* 0x3ff000001814742b */ /* 0x001fca0000000112 */
[----:B------:R-:W0:Y:S03]  /*4110*/  F2F.F64.F32 R38, R38 ;  /* 0x0000002600267310 */ /* 0x000e260000201800 */
[----:B------:R-:W-:-:S04]  /*4120*/  DFMA R20, R20, R20, R20 ;  /* 0x000000141414722b */ /* 0x000fc80000000014 */
[----:B-1----:R-:W-:-:S05]  /*4130*/  @!P2 FMUL R4, R4, 1.175494350822287508e-38 ;  /* 0x008000000404a820 */ /* 0x002fca0000400000 */
[----:B------:R-:W-:Y:S01]  /*4140*/  F2FP.F16.F32.PACK_AB R4, RZ, R4 ;  /* 0x00000004ff04723e */ /* 0x000fe200000000ff */
        /* <DEDUP_REMOVED lines=14> */
.L_x_134:
[----:B------:R-:W-:Y:S05]  /*4230*/  BSYNC B2 ;  /* 0x0000000000027941 */ /* 0x000fea0003800000 */
.L_x_133:
        /* <DEDUP_REMOVED lines=40> */
.L_x_136:
[----:B------:R-:W-:Y:S05]  /*44c0*/  BSYNC B2 ;  /* 0x0000000000027941 */ /* 0x000fea0003800000 */
.L_x_135:
[----:B------:R-:W0:Y:S01]  /*44d0*/  MUFU.RCP64H R19, R25 ;  /* 0x0000001900137308 */ /* 0x000e220000001800 */
[----:B------:R-:W-:Y:S01]  /*44e0*/  IMAD.MOV.U32 R18, RZ, RZ, 0x1 ;  /* 0x00000001ff127424 */ /* 0x000fe200078e00ff */
[----:B------:R-:W-:Y:S01]  /*44f0*/  UMOV UR22, 0xf0000000 ;  /* 0xf000000000167882 */ /* 0x000fe20000000000 */
[----:B------:R-:W-:Y:S01]  /*4500*/  HADD2.F32 R0, -RZ, R5.H0_H0 ;  /* 0x20000005ff007230 */ /* 0x000fe20000004100 */
[----:B------:R-:W-:Y:S01]  /*4510*/  UMOV UR23, 0x380fffff ;  /* 0x380fffff00177882 */ /* 0x000fe20000000000 */
[----:B------:R-:W-:Y:S01]  /*4520*/  BSSY B2, `(.L_x_137) ;  /* 0x000001b000027945 */ /* 0x000fe20003800000 */
[----:B------:R-:W-:Y:S02]  /*4530*/  F2FP.F16.F32.PACK_AB R6, RZ, R6 ;  /* 0x00000006ff06723e */ /* 0x000fe400000000ff */
[----:B------:R-:W-:-:S04]  /*4540*/  FMUL.FTZ R0, R0, 1 ;  /* 0x3f80000000007820 */ /* 0x000fc80000410000 */
[----:B------:R-:W1:Y:S01]  /*4550*/  F2F.F64.F32 R38, R0 ;  /* 0x0000000000267310 */ /* 0x000e620000201800 */
[----:B0-----:R-:W-:-:S08]  /*4560*/  DFMA R20, -R24, R18, 1 ;  /* 0x3ff000001814742b */ /* 0x001fd00000000112 */
[----:B------:R-:W-:Y:S01]  /*4570*/  DFMA R20, R20, R20, R20 ;  /* 0x000000141414722b */ /* 0x000fe20000000014 */
[----:B-1----:R-:W-:-:S07]  /*4580*/  FSETP.GEU.AND P3, PT, |R39|, 6.5827683646048100446e-37, PT ;  /* 0x036000002700780b */ /* 0x002fce0003f6e200 */
[----:B------:R-:W-:-:S08]  /*4590*/  DFMA R20, R18, R20, R18 ;  /* 0x000000141214722b */ /* 0x000fd00000000012 */
[----:B------:R-:W-:-:S08]  /*45a0*/  DFMA R18, -R24, R20, 1 ;  /* 0x3ff000001812742b */ /* 0x000fd00000000114 */
[----:B------:R-:W-:Y:S02]  /*45b0*/  DFMA R26, R20, R18, R20 ;  /* 0x00000012141a722b */ /* 0x000fe40000000014 */
[----:B------:R-:W-:Y:S01]  /*45c0*/  DADD R18, R14, -R52 ;  /* 0x000000000e127229 */ /* 0x000fe20000000834 */
[----:B------:R-:W-:-:S05]  /*45d0*/  HADD2.F32 R14, -RZ, R9.H0_H0 ;  /* 0x20000009ff0e7230 */ /* 0x000fca0000004100 */
[----:B------:R-:W-:Y:S01]  /*45e0*/  DMUL R20, R26, R38 ;  /* 0x000000261a147228 */ /* 0x000fe20000000000 */
[----:B------:R-:W0:Y:S01]  /*45f0*/  F2F.F32.F64 R8, R18 ;  /* 0x0000001200087310 */ /* 0x000e220000301000 */
[----:B------:R-:W-:-:S06]  /*4600*/  DSETP.GEU.AND P2, PT, |R18|, UR22, PT ;  /* 0x0000001612007e2a */ /* 0x000fcc000bf4e200 */
[----:B------:R-:W-:-:S08]  /*4610*/  DFMA R52, -R24, R20, R38 ;  /* 0x000000141834722b */ /* 0x000fd00000000126 */
[----:B------:R-:W-:Y:S01]  /*4620*/  DFMA R52, R26, R52, R20 ;  /* 0x000000341a34722b */ /* 0x000fe20000000014 */
[----:B0-----:R-:W-:-:S05]  /*4630*/  @!P2 FMUL R8, R8, 1.175494350822287508e-38 ;  /* 0x008000000808a820 */ /* 0x001fca0000400000 */
[----:B------:R-:W-:-:S04]  /*4640*/  F2FP.F16.F32.PACK_AB R8, RZ, R8 ;  /* 0x00000008ff08723e */ /* 0x000fc800000000ff */
[----:B------:R-:W-:-:S05]  /*4650*/  FFMA R13, RZ, R25, R53 ;  /* 0x00000019ff0d7223 */ /* 0x000fca0000000035 */
[----:B------:R-:W-:Y:S01]  /*4660*/  FSETP.GT.AND P2, PT, |R13|, 1.469367938527859385e-39, PT ;  /* 0x001000000d00780b */ /* 0x000fe20003f44200 */
[----:B------:R-:W-:-:S12]  /*4670*/  HADD2.F32 R13, -RZ, R7.H0_H0 ;  /* 0x20000007ff0d7230 */ /* 0x000fd80000004100 */
[----:B------:R-:W-:Y:S05]  /*4680*/  @P2 BRA P3, `(.L_x_138) ;  /* 0x0000000000102947 */ /* 0x000fea0001800000 */
[----:B------:R-:W-:Y:S01]  /*4690*/  MOV R36, R24 ;  /* 0x0000001800247202 */ /* 0x000fe20000000f00 */
[----:B------:R-:W-:Y:S01]  /*46a0*/  IMAD.MOV.U32 R37, RZ, RZ, R25 ;  /* 0x000000ffff257224 */ /* 0x000fe200078e0019 */
[----:B------:R-:W-:-:S07]  /*46b0*/  MOV R0, 0x46d0 ;  /* 0x000046d000007802 */ /* 0x000fce0000000f00 */
[----:B------:R-:W-:Y:S05]  /*46c0*/  CALL.REL.NOINC `($__internal_1_$__cuda_sm20_div_rn_f64_full) ;  /* 0x0000002000087944 */ /* 0x000fea0003c00000 */
.L_x_138:
[----:B------:R-:W-:Y:S05]  /*46d0*/  BSYNC B2 ;  /* 0x0000000000027941 */ /* 0x000fea0003800000 */
.L_x_137:
        /* <DEDUP_REMOVED lines=40> */
.L_x_140:
[----:B------:R-:W-:Y:S05]  /*4960*/  BSYNC B2 ;  /* 0x0000000000027941 */ /* 0x000fea0003800000 */
.L_x_139:
[----:B------:R-:W0:Y:S01]  /*4970*/  MUFU.RCP64H R19, R25 ;  /* 0x0000001900137308 */ /* 0x000e220000001800 */
[----:B------:R-:W-:Y:S01]  /*4980*/  IMAD.MOV.U32 R18, RZ, RZ, 0x1 ;  /* 0x00000001ff127424 */ /* 0x000fe200078e00ff */
[----:B------:R-:W-:Y:S01]  /*4990*/  DADD R26, R26, -R52 ;  /* 0x000000001a1a7229 */ /* 0x000fe20000000834 */
[----:B------:R-:W-:Y:S01]  /*49a0*/  HADD2.F32 R5, -RZ, R5.H1_H1 ;  /* 0x30000005ff057230 */ /* 0x000fe20000004100 */
[----:B------:R-:W-:Y:S01]  /*49b0*/  UMOV UR22, 0xf0000000 ;  /* 0xf000000000167882 */ /* 0x000fe20000000000 */
[----:B------:R-:W-:Y:S01]  /*49c0*/  UMOV UR23, 0x380fffff ;  /* 0x380fffff00177882 */ /* 0x000fe20000000000 */
[----:B------:R-:W-:Y:S01]  /*49d0*/  BSSY B2, `(.L_x_141) ;  /* 0x000001a000027945 */ /* 0x000fe20003800000 */
[----:B------:R-:W-:Y:S02]  /*49e0*/  HADD2.F32 R9, -RZ, R9.H1_H1 ;  /* 0x30000009ff097230 */ /* 0x000fe40000004100 */
[----:B------:R-:W-:Y:S01]  /*49f0*/  FMUL.FTZ R5, R5, 1 ;  /* 0x3f80000005057820 */ /* 0x000fe20000410000 */
[----:B------:R-:W1:Y:S01]  /*4a00*/  F2F.F32.F64 R0, R26 ;  /* 0x0000001a00007310 */ /* 0x000e620000301000 */
[----:B------:R-:W-:-:S02]  /*4a10*/  DSETP.GEU.AND P2, PT, |R26|, UR22, PT ;  /* 0x000000161a007e2a */ /* 0x000fc4000bf4e200 */
[----:B0-----:R-:W-:-:S05]  /*4a20*/  DFMA R20, -R24, R18, 1 ;  /* 0x3ff000001814742b */ /* 0x001fca0000000112 */
[----:B------:R0:W2:Y:S07]  /*4a30*/  F2F.F64.F32 R38, R5 ;  /* 0x0000000500267310 */ /* 0x0000ae0000201800 */
[----:B-1----:R-:W-:Y:S01]  /*4a40*/  @!P2 FMUL R0, R0, 1.175494350822287508e-38 ;  /* 0x008000000000a820 */ /* 0x002fe20000400000 */
[----:B------:R-:W-:Y:S01]  /*4a50*/  DFMA R20, R20, R20, R20 ;  /* 0x000000141414722b */ /* 0x000fe20000000014 */
[----:B0-----:R-:W-:-:S07]  /*4a60*/  F2FP.F16.F32.PACK_AB R5, RZ, R14 ;  /* 0x0000000eff05723e */ /* 0x001fce00000000ff */
[----:B------:R-:W-:Y:S01]  /*4a70*/  DFMA R20, R18, R20, R18 ;  /* 0x000000141214722b */ /* 0x000fe20000000012 */
[----:B--2---:R-:W-:-:S07]  /*4a80*/  FSETP.GEU.AND P4, PT, |R39|, 6.5827683646048100446e-37, PT ;  /* 0x036000002700780b */ /* 0x004fce0003f8e200 */
[----:B------:R-:W-:-:S08]  /*4a90*/  DFMA R18, -R24, R20, 1 ;  /* 0x3ff000001812742b */ /* 0x000fd00000000114 */
[----:B------:R-:W-:-:S08]  /*4aa0*/  DFMA R28, R20, R18, R20 ;  /* 0x00000012141c722b */ /* 0x000fd00000000014 */
[----:B------:R-:W-:-:S08]  /*4ab0*/  DMUL R18, R28, R38 ;  /* 0x000000261c127228 */ /* 0x000fd00000000000 */
[----:B------:R-:W-:-:S08]  /*4ac0*/  DFMA R20, -R24, R18, R38 ;  /* 0x000000121814722b */ /* 0x000fd00000000126 */
[----:B------:R-:W-:-:S10]  /*4ad0*/  DFMA R52, R28, R20, R18 ;  /* 0x000000141c34722b */ /* 0x000fd40000000012 */
[----:B------:R-:W-:-:S05]  /*4ae0*/  FFMA R13, RZ, R25, R53 ;  /* 0x00000019ff0d7223 */ /* 0x000fca0000000035 */
[----:B------:R-:W-:Y:S01]  /*4af0*/  FSETP.GT.AND P3, PT, |R13|, 1.469367938527859385e-39, PT ;  /* 0x001000000d00780b */ /* 0x000fe20003f64200 */
[----:B------:R-:W-:Y:S01]  /*4b00*/  HADD2.F32 R13, -RZ, R7.H1_H1 ;  /* 0x30000007ff0d7230 */ /* 0x000fe20000004100 */
[----:B------:R-:W-:-:S11]  /*4b10*/  F2FP.F16.F32.PACK_AB R7, RZ, R0 ;  /* 0x00000000ff07723e */ /* 0x000fd600000000ff */
[----:B------:R-:W-:Y:S05]  /*4b20*/  @P3 BRA P4, `(.L_x_142) ;  /* 0x0000000000103947 */ /* 0x000fea0002000000 */
[----:B------:R-:W-:Y:S01]  /*4b30*/  MOV R36, R24 ;  /* 0x0000001800247202 */ /* 0x000fe20000000f00 */
[----:B------:R-:W-:Y:S01]  /*4b40*/  IMAD.MOV.U32 R37, RZ, RZ, R25 ;  /* 0x000000ffff257224 */ /* 0x000fe200078e0019 */
[----:B------:R-:W-:-:S07]  /*4b50*/  MOV R0, 0x4b70 ;  /* 0x00004b7000007802 */ /* 0x000fce0000000f00 */
[----:B------:R-:W-:Y:S05]  /*4b60*/  CALL.REL.NOINC `($__internal_1_$__cuda_sm20_div_rn_f64_full) ;  /* 0x0000001800e07944 */ /* 0x000fea0003c00000 */
.L_x_142:
[----:B------:R-:W-:Y:S05]  /*4b70*/  BSYNC B2 ;  /* 0x0000000000027941 */ /* 0x000fea0003800000 */
.L_x_141:
        /* <DEDUP_REMOVED lines=40> */
.L_x_144:
[----:B------:R-:W-:Y:S05]  /*4e00*/  BSYNC B2 ;  /* 0x0000000000027941 */ /* 0x000fea0003800000 */
.L_x_143:
[----:B------:R-:W-:Y:S01]  /*4e10*/  DADD R14, R14, -R52 ;  /* 0x000000000e0e7229 */ /* 0x000fe20000000834 */
[----:B------:R-:W-:Y:S01]  /*4e20*/  UMOV UR22, 0xf0000000 ;  /* 0xf000000000167882 */ /* 0x000fe20000000000 */
[----:B------:R-:W-:Y:S01]  /*4e30*/  UMOV UR23, 0x380fffff ;  /* 0x380fffff00177882 */ /* 0x000fe20000000000 */
[----:B------:R-:W-:-:S03]  /*4e40*/  F2FP.F16.F32.PACK_AB R9, RZ, R9 ;  /* 0x00000009ff09723e */ /* 0x000fc600000000ff */
[----:B------:R-:W0:Y:S02]  /*4e50*/  F2F.F32.F64 R0, R14 ;  /* 0x0000000e00007310 */ /* 0x000e240000301000 */
[----:B------:R-:W-:-:S14]  /*4e60*/  DSETP.GEU.AND P0, PT, |R14|, UR22, PT ;  /* 0x000000160e007e2a */ /* 0x000fdc000bf0e200 */
[----:B0-----:R-:W-:-:S05]  /*4e70*/  @!P0 FMUL R0, R0, 1.175494350822287508e-38 ;  /* 0x0080000000008820 */ /* 0x001fca0000400000 */
[----:B------:R-:W-:Y:S01]  /*4e80*/  F2FP.F16.F32.PACK_AB R0, RZ, R0 ;  /* 0x00000000ff00723e */ /* 0x000fe200000000ff */
[----:B------:R-:W-:Y:S06]  /*4e90*/  BRA `(.L_x_145) ;  /* 0x0000001400d07947 */ /* 0x000fec0003800000 */
.L_x_128:
        /* <DEDUP_REMOVED lines=9> */
[----:B------:R-:W-:Y:S07]  /*4f30*/  BSSY B2, `(.L_x_147) ;  /* 0x000001f000027945 */ /* 0x000fee0003800000 */
        /* <DEDUP_REMOVED lines=11> */
[----:B0-----:R-:W-:Y:S01]  /*4ff0*/  DADD R36, R20, UR18 ;  /* 0x0000001214247e29 */ /* 0x001fe20008000000 */
[----:B------:R-:W-:-:S05]  /*5000*/  MOV R20, 0x1 ;  /* 0x0000000100147802 */ /* 0x000fca0000000f00 */
        /* <DEDUP_REMOVED lines=17> */
.L_x_148:
[----:B------:R-:W-:Y:S05]  /*5120*/  BSYNC B2 ;  /* 0x0000000000027941 */ /* 0x000fea0003800000 */
.L_x_147:
[----:B------:R-:W-:Y:S01]  /*5130*/  HADD2.F32 R24, -RZ, R6.H1_H1 ;  /* 0x30000006ff187230 */ /* 0x000fe20000004100 */
[----:B------:R-:W-:Y:S01]  /*5140*/  UMOV UR22, 0xf0000000 ;  /* 0xf000000000167882 */ /* 0x000fe20000000000 */
[----:B------:R-:W-:Y:S01]  /*5150*/  HADD2.F32 R4, -RZ, R4.H1_H1 ;  /* 0x30000004ff047230 */ /* 0x000fe20000004100 */
[----:B------:R-:W-:Y:S01]  /*5160*/  UMOV UR23, 0x380fffff ;  /* 0x380fffff00177882 */ /* 0x000fe20000000000 */
[----:B------:R-:W-:Y:S02]  /*5170*/  HADD2.F32 R13, -RZ, R8.H1_H1 ;  /* 0x30000008ff0d7230 */ /* 0x000fe40000004100 */
[----:B------:R-:W-:Y:S01]  /*5180*/  FMUL.FTZ R24, R24, 1 ;  /* 0x3f80000018187820 */ /* 0x000fe20000410000 */
[----:B------:R-:W-:Y:S01]  /*5190*/  DADD R14, R14, -R52 ;  /* 0x000000000e0e7229 */ /* 0x000fe20000000834 */
[----:B------:R-:W-:Y:S01]  /*51a0*/  FMUL.FTZ R20, R4, 1 ;  /* 0x3f80000004147820 */ /* 0x000fe20000410000 */
[----:B------:R-:W-:Y:S01]  /*51b0*/  BSSY B2, `(.L_x_149) ;  /* 0x0000025000027945 */ /* 0x000fe20003800000 */
[----:B------:R-:W-:-:S02]  /*51c0*/  F2FP.F16.F32.PACK_AB R10, RZ, R10 ;  /* 0x0000000aff0a723e */ /* 0x000fc400000000ff */
        /* <DEDUP_REMOVED lines=18> */
[----:B------:R-:W-:Y:S01]  /*52f0*/  F2FP.F16.F32.PACK_AB R4, RZ, R4 ;  /* 0x00000004ff04723e */ /* 0x000fe200000000ff */
        /* <DEDUP_REMOVED lines=16> */
.L_x_150:
[----:B------:R-:W-:Y:S05]  /*5400*/  BSYNC B2 ;  /* 0x0000000000027941 */ /* 0x000fea0003800000 */
.L_x_149:
        /* <DEDUP_REMOVED lines=45> */
.L_x_152:
[----:B------:R-:W-:Y:S05]  /*56e0*/  BSYNC B2 ;  /* 0x0000000000027941 */ /* 0x000fea0003800000 */
.L_x_151:
[----:B------:R-:W-:Y:S01]  /*56f0*/  HADD2.F32 R24, -RZ, R7.H1_H1 ;  /* 0x30000007ff187230 */ /* 0x000fe20000004100 */
[----:B------:R-:W-:Y:S01]  /*5700*/  UMOV UR22, 0xf0000000 ;  /* 0xf000000000167882 */ /* 0x000fe20000000000 */
[----:B------:R-:W-:Y:S01]  /*5710*/  HADD2.F32 R5, -RZ, R5.H1_H1 ;  /* 0x30000005ff057230 */ /* 0x000fe20000004100 */
[----:B------:R-:W-:Y:S01]  /*5720*/  UMOV UR23, 0x380fffff ;  /* 0x380fffff00177882 */ /* 0x000fe20000000000 */
[----:B------:R-:W-:Y:S02]  /*5730*/  HADD2.F32 R9, -RZ, R9.H1_H1 ;  /* 0x30000009ff097230 */ /* 0x000fe40000004100 */
[----:B------:R-:W-:Y:S01]  /*5740*/  FMUL.FTZ R24, R24, 1 ;  /* 0x3f80000018187820 */ /* 0x000fe20000410000 */
[----:B------:R-:W-:Y:S01]  /*5750*/  MOV R20, 0x1 ;  /* 0x0000000100147802 */ /* 0x000fe20000000f00 */
[----:B------:R-:W-:Y:S01]  /*5760*/  FMUL.FTZ R7, R5, 1 ;  /* 0x3f80000005077820 */ /* 0x000fe20000410000 */
[----:B------:R-:W-:Y:S01]  /*5770*/  DADD R14, R14, -R52 ;  /* 0x000000000e0e7229 */ /* 0x000fe20000000834 */
[----:B------:R-:W-:Y:S02]  /*5780*/  BSSY B2, `(.L_x_153) ;  /* 0x0000024000027945 */ /* 0x000fe40003800000 */
        /* <DEDUP_REMOVED lines=13> */
[----:B------:R-:W-:Y:S01]  /*5860*/  F2FP.F16.F32.PACK_AB R7, RZ, R7 ;  /* 0x00000007ff07723e */ /* 0x000fe200000000ff */
[----:B0-----:R-:W-:-:S04]  /*5870*/  FMUL.FTZ R5, R5, 1 ;  /* 0x3f80000005057820 */ /* 0x001fc80000410000 */
[----:B------:R0:W1:Y:S02]  /*5880*/  F2F.F64.F32 R36, R5 ;  /* 0x0000000500247310 */ /* 0x0000640000201800 */
[----:B0-----:R-:W-:Y:S01]  /*5890*/  F2FP.F16.F32.PACK_AB R5, RZ, R13 ;  /* 0x0000000dff05723e */ /* 0x001fe200000000ff */
        /* <DEDUP_REMOVED lines=18> */
.L_x_154:
[----:B------:R-:W-:Y:S05]  /*59c0*/  BSYNC B2 ;  /* 0x0000000000027941 */ /* 0x000fea0003800000 */
.L_x_153:
        /* <DEDUP_REMOVED lines=9> */
.L_x_146:
        /* <DEDUP_REMOVED lines=37> */
.L_x_156:
[----:B------:R-:W-:Y:S05]  /*5cb0*/  BSYNC B2 ;  /* 0x0000000000027941 */ /* 0x000fea0003800000 */
.L_x_155:
        /* <DEDUP_REMOVED lines=45> */
.L_x_158:
[----:B------:R-:W-:Y:S05]  /*5f90*/  BSYNC B2 ;  /* 0x0000000000027941 */ /* 0x000fea0003800000 */
.L_x_157:
        /* <DEDUP_REMOVED lines=45> */
.L_x_160:
[----:B------:R-:W-:Y:S05]  /*6270*/  BSYNC B2 ;  /* 0x0000000000027941 */ /* 0x000fea0003800000 */
.L_x_159:
        /* <DEDUP_REMOVED lines=9> */
[----:B------:R-:W-:Y:S08]  /*6310*/  F2F.F64.F32 R24, R7 ;  /* 0x0000000700187310 */ /* 0x000ff00000201800 */
[----:B------:R0:W1:Y:S02]  /*6320*/  F2F.F64.F32 R18, R20 ;  /* 0x0000001400127310 */ /* 0x0000640000201800 */
[----:B0-----:R-:W-:-:S06]  /*6330*/  IMAD.MOV.U32 R20, RZ, RZ, 0x1 ;  /* 0x00000001ff147424 */ /* 0x001fcc00078e00ff */
[----:B------:R-:W-:Y:S01]  /*6340*/  F2F.F32.F64 R7, R14 ;  /* 0x0000000e00077310 */ /* 0x000fe20000301000 */
[----:B-1----:R-:W-:-:S07]  /*6350*/  DFMA R18, R24, UR14, R18 ;  /* 0x0000000e18127c2b */ /* 0x002fce0008000012 */
        /* <DEDUP_REMOVED lines=31> */
.L_x_162:
[----:B------:R-:W-:Y:S05]  /*6550*/  BSYNC B2 ;  /* 0x0000000000027941 */ /* 0x000fea0003800000 */
.L_x_161:
[----:B------:R-:W-:Y:S01]  /*6560*/  DADD R24, R24, -R52 ;  /* 0x0000000018187229 */ /* 0x000fe20000000834 */
[----:B------:R-:W-:Y:S01]  /*6570*/  UMOV UR22, 0xf0000000 ;  /* 0xf000000000167882 */ /* 0x000fe20000000000 */
[----:B------:R-:W-:Y:S01]  /*6580*/  UMOV UR23, 0x380fffff ;  /* 0x380fffff00177882 */ /* 0x000fe20000000000 */
[----:B------:R-:W-:-:S03]  /*6590*/  F2FP.F16.F32.PACK_AB R9, RZ, R9 ;  /* 0x00000009ff09723e */ /* 0x000fc600000000ff */
[----:B------:R-:W0:Y:S02]  /*65a0*/  F2F.F32.F64 R0, R24 ;  /* 0x0000001800007310 */ /* 0x000e240000301000 */
[----:B------:R-:W-:-:S14]  /*65b0*/  DSETP.GEU.AND P0, PT, |R24|, UR22, PT ;  /* 0x0000001618007e2a */ /* 0x000fdc000bf0e200 */
[----:B0-----:R-:W-:-:S05]  /*65c0*/  @!P0 FMUL R0, R0, 1.175494350822287508e-38 ;  /* 0x0080000000008820 */ /* 0x001fca0000400000 */
[----:B------:R-:W-:-:S07]  /*65d0*/  F2FP.F16.F32.PACK_AB R0, RZ, R0 ;  /* 0x00000000ff00723e */ /* 0x000fce00000000ff */
.L_x_145:
[----:B------:R-:W-:Y:S02]  /*65e0*/  IADD3 R12, P0, R12, UR5, RZ ;  /* 0x000000050c0c7c10 */ /* 0x000fe4000ff1e0ff */
[----:B------:R-:W-:Y:S02]  /*65f0*/  PRMT R14, R4, 0x5410, R8 ;  /* 0x00005410040e7816 */ /* 0x000fe40000000008 */
[----:B------:R-:W-:Y:S01]  /*6600*/  PRMT R15, R7, 0x5410, R0 ;  /* 0x00005410070f7816 */ /* 0x000fe20000000000 */
[----:B------:R-:W-:Y:S01]  /*6610*/  IMAD.SHL.U32 R0, R12, 0x4, RZ ;  /* 0x000000040c007824 */ /* 0x000fe200078e00ff */
[----:B------:R-:W-:Y:S02]  /*6620*/  PRMT R4, R10, 0x5410, R6 ;  /* 0x000054100a047816 */ /* 0x000fe40000000006 */
[----:B------:R-:W-:Y:S01]  /*6630*/  PRMT R5, R5, 0x5410, R9 ;  /* 0x0000541005057816 */ /* 0x000fe20000000009 */
[----:B------:R0:W-:Y:S01]  /*6640*/  STG.E.64 desc[UR16][R22.64], R14 ;  /* 0x0000000e16007986 */ /* 0x0001e2000c101b10 */
[----:B------:R-:W-:-:S02]  /*6650*/  IADD3.X R11, RZ, R11, RZ, P0, !PT ;  /* 0x0000000bff0b7210 */ /* 0x000fc400007fe4ff */
[----:B------:R-:W-:Y:S01]  /*6660*/  ISETP.GE.U32.AND P0, PT, R0, UR12, PT ;  /* 0x0000000c00007c0c */ /* 0x000fe2000bf06070 */
[----:B------:R0:W-:Y:S01]  /*6670*/  STG.E.64 desc[UR16][R16.64], R4 ;  /* 0x0000000410007986 */ /* 0x0001e2000c101b10 */
[C---:B------:R-:W-:Y:S02]  /*6680*/  ISETP.LT.U32.AND P1, PT, R12.reuse, 0x4000, PT ;  /* 0x000040000c00780c */ /* 0x040fe40003f21070 */
[----:B------:R-:W-:Y:S02]  /*6690*/  SHF.L.U64.HI R0, R12, 0x2, R11 ;  /* 0x000000020c007819 */ /* 0x000fe4000001020b */
[----:B------:R-:W-:Y:S02]  /*66a0*/  ISETP.LT.U32.AND.EX P1, PT, R11, RZ, PT, P1 ;  /* 0x000000ff0b00720c */ /* 0x000fe40003f21110 */
[----:B------:R-:W-:-:S13]  /*66b0*/  ISETP.GE.AND.EX P0, PT, R0, UR13, PT, P0 ;  /* 0x0000000d00007c0c */ /* 0x000fda000bf06300 */
[----:B0-----:R-:W-:Y:S05]  /*66c0*/  @!P0 BRA P1, `(.L_x_163) ;  /* 0xffffffd000fc8947 */ /* 0x001fea000083ffff */
[----:B------:R-:W-:Y:S05]  /*66d0*/  BSYNC B1 ;  /* 0x0000000000017941 */ /* 0x000fea0003800000 */
.L_x_127:
[----:B------:R-:W-:Y:S05]  /*66e0*/  EXIT ;  /* 0x000000000000794d */ /* 0x000fea0003800000 */
        .weak           $__internal_1_$__cuda_sm20_div_rn_f64_full
        .type           $__internal_1_$__cuda_sm20_div_rn_f64_full,@function
        .size           $__internal_1_$__cuda_sm20_div_rn_f64_full,(.L_x_391 - $__internal_1_$__cuda_sm20_div_rn_f64_full)
$__internal_1_$__cuda_sm20_div_rn_f64_full:
[C---:B------:R-:W-:Y:S01]  /*66f0*/  FSETP.GEU.AND P5, PT, |R37|.reuse, 1.469367938527859385e-39, PT ;  /* 0x001000002500780b */ /* 0x040fe20003fae200 */
[----:B------:R-:W-:Y:S01]  /*6700*/  BSSY B0, `(.L_x_164) ;  /* 0x0000058000007945 */ /* 0x000fe20003800000 */
[C---:B------:R-:W-:Y:S02]  /*6710*/  LOP3.LUT R34, R37.reuse, 0x800fffff, RZ, 0xc0, !PT ;  /* 0x800fffff25227812 */ /* 0x040fe400078ec0ff */
[----:B------:R-:W-:Y:S02]  /*6720*/  LOP3.LUT R40, R37, 0x7ff00000, RZ, 0xc0, !PT ;  /* 0x7ff0000025287812 */ /* 0x000fe400078ec0ff */
[----:B------:R-:W-:Y:S01]  /*6730*/  LOP3.LUT R35, R34, 0x3ff00000, RZ, 0xfc, !PT ;  /* 0x3ff0000022237812 */ /* 0x000fe200078efcff */
[----:B------:R-:W-:Y:S01]  /*6740*/  IMAD.MOV.U32 R34, RZ, RZ, R36 ;  /* 0x000000ffff227224 */ /* 0x000fe200078e0024 */
[----:B------:R-:W-:Y:S01]  /*6750*/  LOP3.LUT R19, R39, 0x7ff00000, RZ, 0xc0, !PT ;  /* 0x7ff0000027137812 */ /* 0x000fe200078ec0ff */
[----:B------:R-:W-:Y:S01]  /*6760*/  IMAD.MOV.U32 R18, RZ, RZ, R40 ;  /* 0x000000ffff127224 */ /* 0x000fe200078e0028 */
[----:B------:R-:W-:-:S02]  /*6770*/  MOV R20, 0x1ca00000 ;  /* 0x1ca0000000147802 */ /* 0x000fc40000000f00 */
[----:B------:R-:W-:Y:S01]  /*6780*/  MOV R52, 0x1 ;  /* 0x0000000100347802 */ /* 0x000fe20000000f00 */
        /* <DEDUP_REMOVED lines=18> */
[----:B------:R-:W-:-:S05]  /*68b0*/  @!P5 LOP3.LUT R49, R41, 0x7ff00000, RZ, 0xc0, !PT ;  /* 0x7ff000002931d812 */ /* 0x000fca00078ec0ff */
[----:B------:R-:W-:Y:S02]  /*68c0*/  VIADD R51, R49, 0xffffffff ;  /* 0xffffffff31337836 */ /* 0x000fe40000000000 */
[----:B------:R-:W-:-:S03]  /*68d0*/  DFMA R52, R52, R42, R52 ;  /* 0x0000002a3434722b */ /* 0x000fc60000000034 */
[----:B------:R-:W-:Y:S02]  /*68e0*/  ISETP.GT.U32.AND P5, PT, R51, 0x7feffffe, PT ;  /* 0x7feffffe3300780c */ /* 0x000fe40003fa4070 */
[----:B------:R-:W-:-:S03]  /*68f0*/  IADD3 R51, R18, -0x1, RZ ;  /* 0xffffffff12337810 */ /* 0x000fc60007ffe0ff */
[----:B------:R-:W-:Y:S01]  /*6900*/  DFMA R54, R52, -R34, 1 ;  /* 0x3ff000003436742b */ /* 0x000fe20000000822 */
[----:B------:R-:W-:-:S07]  /*6910*/  ISETP.GT.U32.OR P5, PT, R51, 0x7feffffe, P5 ;  /* 0x7feffffe3300780c */ /* 0x000fce0002fa4470 */
[----:B------:R-:W-:-:S08]  /*6920*/  DFMA R54, R52, R54, R52 ;  /* 0x000000363436722b */ /* 0x000fd00000000034 */
[----:B------:R-:W-:-:S08]  /*6930*/  DMUL R52, R54, R40 ;  /* 0x0000002836347228 */ /* 0x000fd00000000000 */
[----:B------:R-:W-:-:S08]  /*6940*/  DFMA R42, R52, -R34, R40 ;  /* 0x80000022342a722b */ /* 0x000fd00000000028 */
[----:B------:R-:W-:Y:S01]  /*6950*/  DFMA R42, R54, R42, R52 ;  /* 0x0000002a362a722b */ /* 0x000fe20000000034 */
[----:B------:R-:W-:Y:S10]  /*6960*/  @P5 BRA `(.L_x_165) ;  /* 0x0000000000705947 */ /* 0x000ff40003800000 */
[----:B------:R-:W-:Y:S02]  /*6970*/  LOP3.LUT R18, R37, 0x7ff00000, RZ, 0xc0, !PT ;  /* 0x7ff0000025127812 */ /* 0x000fe400078ec0ff */
[----:B------:R-:W-:Y:S02]  /*6980*/  MOV R38, RZ ;  /* 0x000000ff00267202 */ /* 0x000fe40000000f00 */
        /* <DEDUP_REMOVED lines=15> */
[----:B------:R-:W-:Y:S01]  /*6a80*/  IMAD.MOV R35, RZ, RZ, -R18 ;  /* 0x000000ffff237224 */ /* 0x000fe200078e0a12 */
[----:B------:R-:W-:Y:S02]  /*6a90*/  MOV R34, RZ ;  /* 0x000000ff00227202 */ /* 0x000fe40000000f00 */
[----:B------:R-:W-:-:S04]  /*6aa0*/  IADD3 R18, -R18, -0x43300000, RZ ;  /* 0xbcd0000012127810 */ /* 0x000fc80007ffe1ff */
[----:B------:R-:W-:Y:S02]  /*6ab0*/  DFMA R34, R52, -R34, R42 ;  /* 0x800000223422722b */ /* 0x000fe4000000002a */
[----:B------:R-:W-:-:S08]  /*6ac0*/  DMUL.RP R42, R42, R38 ;  /* 0x000000262a2a7228 */ /* 0x000fd00000008000 */
[----:B------:R-:W-:Y:S02]  /*6ad0*/  FSETP.NEU.AND P5, PT, |R35|, R18, PT ;  /* 0x000000122300720b */ /* 0x000fe40003fad200 */
[----:B------:R-:W-:Y:S02]  /*6ae0*/  LOP3.LUT R36, R43, R36, RZ, 0x3c, !PT ;  /* 0x000000242b247212 */ /* 0x000fe400078e3cff */
[----:B------:R-:W-:Y:S02]  /*6af0*/  FSEL R18, R42, R52, !P5 ;  /* 0x000000342a127208 */ /* 0x000fe40006800000 */
[----:B------:R-:W-:-:S03]  /*6b00*/  FSEL R53, R36, R53, !P5 ;  /* 0x0000003524357208 */ /* 0x000fc60006800000 */
[----:B------:R-:W-:Y:S01]  /*6b10*/  IMAD.MOV.U32 R52, RZ, RZ, R18 ;  /* 0x000000ffff347224 */ /* 0x000fe200078e0012 */
[----:B------:R-:W-:Y:S06]  /*6b20*/  BRA `(.L_x_166) ;  /* 0x0000000000547947 */ /* 0x000fec0003800000 */
.L_x_165:
[----:B------:R-:W-:-:S14]  /*6b30*/  DSETP.NAN.AND P5, PT, R38, R38, PT ;  /* 0x000000262600722a */ /* 0x000fdc0003fa8000 */
[----:B------:R-:W-:Y:S05]  /*6b40*/  @P5 BRA `(.L_x_167) ;  /* 0x0000000000445947 */ /* 0x000fea0003800000 */
[----:B------:R-:W-:-:S14]  /*6b50*/  DSETP.NAN.AND P5, PT, R36, R36, PT ;  /* 0x000000242400722a */ /* 0x000fdc0003fa8000 */
[----:B------:R-:W-:Y:S05]  /*6b60*/  @P5 BRA `(.L_x_168) ;  /* 0x0000000000305947 */ /* 0x000fea0003800000 */
[----:B------:R-:W-:Y:S01]  /*6b70*/  ISETP.NE.AND P5, PT, R49, R18, PT ;  /* 0x000000123100720c */ /* 0x000fe20003fa5270 */
[----:B------:R-:W-:Y:S01]  /*6b80*/  IMAD.MOV.U32 R52, RZ, RZ, 0x0 ;  /* 0x00000000ff347424 */ /* 0x000fe200078e00ff */
[----:B------:R-:W-:-:S11]  /*6b90*/  MOV R53, 0xfff80000 ;  /* 0xfff8000000357802 */ /* 0x000fd60000000f00 */
        /* <DEDUP_REMOVED lines=9> */
.L_x_168:
[----:B------:R-:W-:Y:S01]  /*6c30*/  LOP3.LUT R53, R37, 0x80000, RZ, 0xfc, !PT ;  /* 0x0008000025357812 */ /* 0x000fe200078efcff */
[----:B------:R-:W-:Y:S01]  /*6c40*/  IMAD.MOV.U32 R52, RZ, RZ, R36 ;  /* 0x000000ffff347224 */ /* 0x000fe200078e0024 */
[----:B------:R-:W-:Y:S06]  /*6c50*/  BRA `(.L_x_166) ;  /* 0x0000000000087947 */ /* 0x000fec0003800000 */
.L_x_167:
[----:B------:R-:W-:Y:S01]  /*6c60*/  LOP3.LUT R53, R39, 0x80000, RZ, 0xfc, !PT ;  /* 0x0008000027357812 */ /* 0x000fe200078efcff */
[----:B------:R-:W-:-:S07]  /*6c70*/  IMAD.MOV.U32 R52, RZ, RZ, R38 ;  /* 0x000000ffff347224 */ /* 0x000fce00078e0026 */
.L_x_166:
[----:B------:R-:W-:Y:S05]  /*6c80*/  BSYNC B0 ;  /* 0x0000000000007941 */ /* 0x000fea0003800000 */
.L_x_164:
[----:B------:R-:W-:Y:S01]  /*6c90*/  MOV R18, R0 ;  /* 0x0000000000127202 */ /* 0x000fe20000000f00 */
[----:B------:R-:W-:-:S04]  /*6ca0*/  IMAD.MOV.U32 R19, RZ, RZ, 0x0 ;  /* 0x00000000ff137424 */ /* 0x000fc800078e00ff */
[----:B------:R-:W-:Y:S05]  /*6cb0*/  RET.REL.NODEC R18 `(_ZN2at6native54_GLOBAL__N__3d75cb98_21_fused_adagrad_impl_cu_7510a93525multi_tensor_apply_kernelINS1_32FusedOptimizerTensorListMetadataILi3EEENS1_23FusedAdagradMathFunctorIN3c104HalfEEEJPKfddddbSA_SA_EEEvT_T0_DpT1_) ;  /* 0xffffff9012d07950 */ /* 0x000fea0003c3ffff */
.L_x_169:
        /* <DEDUP_REMOVED lines=12> */
.L_x_391:


//--------------------- .text._ZN2at6native54_GLOBAL__N__3d75cb98_21_fused_adagrad_impl_cu_7510a93525multi_tensor_apply_kernelINS1_32FusedOptimizerTensorListMetadataILi3EEENS1_23FusedAdagradMathFunctorIfEEJPKfddddbS8_S8_EEEvT_T0_DpT1_ --------------------------
	.section	.text._ZN2at6native54_GLOBAL__N__3d75cb98_21_fused_adagrad_impl_cu_7510a93525multi_tensor_apply_kernelINS1_32FusedOptimizerTensorListMetadataILi3EEENS1_23FusedAdagradMathFunctorIfEEJPKfddddbS8_S8_EEEvT_T0_DpT1_,"ax",@progbits
	.align	128
.text._ZN2at6native54_GLOBAL__N__3d75cb98_21_fused_adagrad_impl_cu_7510a93525multi_tensor_apply_kernelINS1_32FusedOptimizerTensorListMetadataILi3EEENS1_23FusedAdagradMathFunctorIfEEJPKfddddbS8_S8_EEEvT_T0_DpT1_:
        .type           _ZN2at6native54_GLOBAL__N__3d75cb98_21_fused_adagrad_impl_cu_7510a93525multi_tensor_apply_kernelINS1_32FusedOptimizerTensorListMetadataILi3EEENS1_23FusedAdagradMathFunctorIfEEJPKfddddbS8_S8_EEEvT_T0_DpT1_,@function
        .size           _ZN2at6native54_GLOBAL__N__3d75cb98_21_fused_adagrad_impl_cu_7510a93525multi_tensor_apply_kernelINS1_32FusedOptimizerTensorListMetadataILi3EEENS1_23FusedAdagradMathFunctorIfEEJPKfddddbS8_S8_EEEvT_T0_DpT1_,(.L_x_393 - _ZN2at6native54_GLOBAL__N__3d75cb98_21_fused_adagrad_impl_cu_7510a93525multi_tensor_apply_kernelINS1_32FusedOptimizerTensorListMetadataILi3EEENS1_23FusedAdagradMathFunctorIfEEJPKfddddbS8_S8_EEEvT_T0_DpT1_)
        .other          _ZN2at6native54_GLOBAL__N__3d75cb98_21_fused_adagrad_impl_cu_7510a93525multi_tensor_apply_kernelINS1_32FusedOptimizerTensorListMetadataILi3EEENS1_23FusedAdagradMathFunctorIfEEJPKfddddbS8_S8_EEEvT_T0_DpT1_,@"STO_CUDA_ENTRY STV_DEFAULT"
_ZN2at6native54_GLOBAL__N__3d75cb98_21_fused_adagrad_impl_cu_7510a93525multi_tensor_apply_kernelINS1_32FusedOptimizerTensorListMetadataILi3EEENS1_23FusedAdagradMathFunctorIfEEJPKfddddbS8_S8_EEEvT_T0_DpT1_:
[----:B------:R-:W-:Y:S01]  /*0000*/  LDC R1, c[0x0][0x28] ;  /* 0x00000a00ff017b82 */ /* 0x000fe20000000800 */
[----:B------:R-:W0:Y:S01]  /*0010*/  S2R R14, SR_CTAID.X ;  /* 0x00000000000e7919 */ /* 0x000e220000002500 */
[----:B------:R-:W-:Y:S01]  /*0020*/  ULDC.64 UR4, c[0x0][0x1018] ;  /* 0x0004060000047ab9 */ /* 0x000fe20000000a00 */
[----:B------:R-:W-:Y:S01]  /*0030*/  ULDC.64 UR6, c[0x0][0x208] ;  /* 0x0000820000067ab9 */ /* 0x000fe20000000a00 */
[----:B------:R-:W-:-:S04]  /*0040*/  ISETP.NE.U32.AND P0, PT, RZ, UR4, PT ;  /* 0x00000004ff007c0c */ /* 0x000fc8000bf05070 */
[----:B------:R-:W-:Y:S01]  /*0050*/  ISETP.NE.AND.EX P0, PT, RZ, UR5, PT, P0 ;  /* 0x00000005ff007c0c */ /* 0x000fe2000bf05300 */
[----:B0-----:R0:W1:-:S12]  /*0060*/  LDC.U8 R7, c[0x0][R14+0x990] ;  /* 0x000264000e077b82 */ /* 0x0010580000000000 */
[----:B------:R-:W-:Y:S05]  /*0070*/  @!P0 BRA `(.L_x_170) ;  /* 0x0000000000108947 */ /* 0x000fea0003800000 */
[----:B------:R-:W2:Y:S02]  /*0080*/  LDC.64 R2, c[0x0][0x1018] ;  /* 0x00040600ff027b82 */ /* 0x000ea40000000a00 */
[----:B--2---:R-:W2:Y:S02]  /*0090*/  LDG.E R2, desc[UR6][R2.64] ;  /* 0x0000000602027981 */ /* 0x004ea4000c1e1900 */
[----:B--2---:R-:W-:-:S13]  /*00a0*/  FSETP.NEU.FTZ.AND P0, PT, R2, 1, PT ;  /* 0x3f8000000200780b */ /* 0x004fda0003f1d000 */
[----:B------:R-:W-:Y:S05]  /*00b0*/  @!P0 EXIT ;  /* 0x000000000000894d */ /* 0x000fea0003800000 */
.L_x_170:
[----:B-1----:R-:W-:Y:S01]  /*00c0*/  IMAD.SHL.U32 R7, R7, 0x8, RZ ;  /* 0x0000000807077824 */ /* 0x002fe200078e00ff */
[----:B------:R-:W-:Y:S01]  /*00d0*/  ULDC.64 UR4, c[0x0][0xfe0] ;  /* 0x0003f80000047ab9 */ /* 0x000fe20000000a00 */
[----:B------:R-:W1:Y:S08]  /*00e0*/  LDC.64 R10, c[0x0][0xff0] ;  /* 0x0003fc00ff0a7b82 */ /* 0x000e700000000a00 */
[----:B------:R-:W2:Y:S02]  /*00f0*/  LDC.64 R4, c[0x0][R7+0x810] ;  /* 0x0002040007047b82 */ /* 0x000ea40000000a00 */
[----:B--2---:R-:W2:Y:S01]  /*0100*/  LDG.E R4, desc[UR6][R4.64] ;  /* 0x0000000604047981 */ /* 0x004ea2000c1e1900 */
[----:B------:R-:W-:-:S04]  /*0110*/  ISETP.NE.U32.AND P0, PT, RZ, UR4, PT ;  /* 0x00000004ff007c0c */ /* 0x000fc8000bf05070 */
[----:B------:R-:W-:-:S13]  /*0120*/  ISETP.NE.AND.EX P0, PT, RZ, UR5, PT, P0 ;  /* 0x00000005ff007c0c */ /* 0x000fda000bf05300 */
[----:B------:R-:W3:Y:S02]  /*0130*/  @P0 LDC.64 R2, c[0x0][0xfe0] ;  /* 0x0003f800ff020b82 */ /* 0x000ee40000000a00 */
[----:B---3--:R-:W3:Y:S06]  /*0140*/  @P0 LDG.E R2, desc[UR6][R2.64] ;  /* 0x0000000602020981 */ /* 0x008eec000c1e1900 */
[----:B------:R-:W4:Y:S08]  /*0150*/  LDC.64 R22, c[0x0][R7+0x210] ;  /* 0x0000840007167b82 */ /* 0x000f300000000a00 */
[----:B------:R-:W5:Y:S08]  /*0160*/  LDC.64 R20, c[0x0][R7+0x390] ;  /* 0x0000e40007147b82 */ /* 0x000f700000000a00 */
[----:B------:R-:W0:Y:S01]  /*0170*/  LDC.64 R18, c[0x0][R7+0x510] ;  /* 0x0001440007127b82 */ /* 0x000e220000000a00 */
[----:B--2---:R-:W-:-:S07]  /*0180*/  FADD.FTZ R0, R4, -1 ;  /* 0xbf80000004007421 */ /* 0x004fce0000010000 */
[----:B------:R-:W2:Y:S01]  /*0190*/  LDC.64 R4, c[0x0][0xfe8] ;  /* 0x0003fa00ff047b82 */ /* 0x000ea20000000a00 */
[----:B------:R-:W-:-:S04]  /*01a0*/  FMUL.FTZ R0, R0, 1 ;  /* 0x3f80000000007820 */ /* 0x000fc80000410000 */
[----:B------:R-:W1:Y:S02]  /*01b0*/  F2F.F64.F32 R8, R0 ;  /* 0x0000000000087310 */ /* 0x000e640000201800 */
[----:B-1----:R-:W-:Y:S01]  /*01c0*/  DFMA R8, R8, R10, 1 ;  /* 0x3ff000000808742b */ /* 0x002fe2000000000a */
[----:B------:R-:W-:-:S05]  /*01d0*/  IMAD.MOV.U32 R10, RZ, RZ, 0x1 ;  /* 0x00000001ff0a7424 */ /* 0x000fca00078e00ff */
[----:B------:R-:W1:Y:S01]  /*01e0*/  MUFU.RCP64H R11, R9 ;  /* 0x00000009000b7308 */ /* 0x000e620000001800 */
[----:B---3--:R-:W-:Y:S01]  /*01f0*/  @P0 FMUL.FTZ R6, R2, 1 ;  /* 0x3f80000002060820 */ /* 0x008fe20000410000 */
[----:B-1----:R-:W-:-:S06]  /*0200*/  DFMA R12, -R8, R10, 1 ;  /* 0x3ff00000080c742b */ /* 0x002fcc000000010a */
[----:B--2---:R-:W1:Y:S02]  /*0210*/  @P0 F2F.F64.F32 R4, R6 ;  /* 0x0000000600040310 */ /* 0x004e640000201800 */
[----:B------:R-:W-:-:S08]  /*0220*/  DFMA R12, R12, R12, R12 ;  /* 0x0000000c0c0c722b */ /* 0x000fd0000000000c */
[----:B------:R-:W-:Y:S01]  /*0230*/  DFMA R12, R10, R12, R10 ;  /* 0x0000000c0a0c722b */ /* 0x000fe2000000000a */
[----:B-1----:R-:W-:-:S07]  /*0240*/  FSETP.GEU.AND P1, PT, |R5|, 6.5827683646048100446e-37, PT ;  /* 0x036000000500780b */ /* 0x002fce0003f2e200 */
[----:B------:R-:W-:-:S08]  /*0250*/  DFMA R2, -R8, R12, 1 ;  /* 0x3ff000000802742b */ /* 0x000fd0000000010c */
[----:B------:R-:W-:Y:S01]  /*0260*/  DFMA R2, R12, R2, R12 ;  /* 0x000000020c02722b */ /* 0x000fe2000000000c */
[----:B------:R-:W-:-:S05]  /*0270*/  MOV R13, 0x8c0 ;  /* 0x000008c0000d7802 */ /* 0x000fca0000000f00 */
[----:B------:R-:W-:Y:S02]  /*0280*/  IMAD R0, R14, 0x4, R13 ;  /* 0x000000040e007824 */ /* 0x000fe400078e020d */
[----:B------:R-:W-:Y:S02]  /*0290*/  DMUL R10, R2, R4 ;  /* 0x00000004020a7228 */ /* 0x000fe40000000000 */
[----:B------:R-:W4:Y:S06]  /*02a0*/  LDC R49, c[0x0][R0+0x210] ;  /* 0x0000840000317b82 */ /* 0x000f2c0000000800 */
[----:B------:R-:W-:-:S08]  /*02b0*/  DFMA R12, -R8, R10, R4 ;  /* 0x0000000a080c722b */ /* 0x000fd00000000104 */
[----:B------:R-:W-:-:S10]  /*02c0*/  DFMA R2, R2, R12, R10 ;  /* 0x0000000c0202722b */ /* 0x000fd4000000000a */
[----:B------:R-:W-:Y:S01]  /*02d0*/  FFMA R6, RZ, R9, R3 ;  /* 0x00000009ff067223 */ /* 0x000fe20000000003 */
[----:B----4-:R-:W-:-:S04]  /*02e0*/  IMAD.WIDE R22, R49, 0x40000, R22 ;  /* 0x0004000031167825 */ /* 0x010fc800078e0216 */
[----:B------:R-:W-:Y:S01]  /*02f0*/  FSETP.GT.AND P0, PT, |R6|, 1.469367938527859385e-39, PT ;  /* 0x001000000600780b */ /* 0x000fe20003f04200 */
[----:B-----5:R-:W-:-:S04]  /*0300*/  IMAD.WIDE R20, R49, 0x40000, R20 ;  /* 0x0004000031147825 */ /* 0x020fc800078e0214 */
[----:B0-----:R-:W-:-:S04]  /*0310*/  IMAD.WIDE R18, R49, 0x40000, R18 ;  /* 0x0004000031127825 */ /* 0x001fc800078e0212 */
[----:B------:R-:W-:Y:S01]  /*0320*/  IMAD.U32 R49, R49, 0x10000, RZ ;  /* 0x0001000031317824 */ /* 0x000fe200078e00ff */
[----:B------:R-:W-:-:S04]  /*0330*/  LOP3.LUT R6, R18, R20, R22, 0xfe, !PT ;  /* 0x0000001412067212 */ /* 0x000fc800078efe16 */
[----:B------:R-:W-:Y:S01]  /*0340*/  SHF.R.S32.HI R52, RZ, 0x1f, R49 ;  /* 0x0000001fff347819 */ /* 0x000fe20000011431 */
[----:B------:R-:W-:Y:S06]  /*0350*/  @P0 BRA P1, `(.L_x_171) ;  /* 0x0000000000200947 */ /* 0x000fec0000800000 */
[----:B------:R-:W-:Y:S01]  /*0360*/  MOV R33, R4 ;  /* 0x0000000400217202 */ /* 0x000fe20000000f00 */
[----:B------:R-:W-:Y:S01]  /*0370*/  IMAD.MOV.U32 R32, RZ, RZ, R5 ;  /* 0x000000ffff207224 */ /* 0x000fe200078e0005 */
[----:B------:R-:W-:Y:S01]  /*0380*/  MOV R4, R9 ;  /* 0x0000000900047202 */ /* 0x000fe20000000f00 */
[----:B------:R-:W-:Y:S01]  /*0390*/  IMAD.MOV.U32 R5, RZ, RZ, R8 ;  /* 0x000000ffff057224 */ /* 0x000fe200078e0008 */
[----:B------:R-:W-:-:S07]  /*03a0*/  MOV R0, 0x3c0 ;  /* 0x000003c000007802 */ /* 0x000fce0000000f00 */
[----:B------:R-:W-:Y:S05]  /*03b0*/  CALL.REL.NOINC `($__internal_2_$__cuda_sm20_div_rn_f64_full) ;  /* 0x0000006000147944 */ /* 0x000fea0003c00000 */
[----:B------:R-:W-:Y:S02]  /*03c0*/  IMAD.MOV.U32 R2, RZ, RZ, R4 ;  /* 0x000000ffff027224 */ /* 0x000fe400078e0004 */
[----:B------:R-:W-:-:S07]  /*03d0*/  IMAD.MOV.U32 R3, RZ, RZ, R5 ;  /* 0x000000ffff037224 */ /* 0x000fce00078e0005 */
.L_x_171:
[----:B------:R-:W0:Y:S02]  /*03e0*/  LDC.64 R4, c[0x0][R7+0x690] ;  /* 0x0001a40007047b82 */ /* 0x000e240000000a00 */
[----:B0-----:R-:W-:-:S04]  /*03f0*/  IADD3 R49, P1, -R49, R4, RZ ;  /* 0x0000000431317210 */ /* 0x001fc80007f3e1ff */
[----:B------:R-:W-:Y:S02]  /*0400*/  LOP3.LUT R9, R49, 0x3, RZ, 0xc0, !PT ;  /* 0x0000000331097812 */ /* 0x000fe400078ec0ff */
[----:B------:R-:W-:Y:S02]  /*0410*/  IADD3.X R52, R5, ~R52, RZ, P1, !PT ;  /* 0x8000003405347210 */ /* 0x000fe40000ffe4ff */
[----:B------:R-:W-:-:S04]  /*0420*/  LOP3.LUT P0, RZ, R9, 0xf, R6, 0xf8, !PT ;  /* 0x0000000f09ff7812 */ /* 0x000fc8000780f806 */
[----:B------:R-:W-:-:S13]  /*0430*/  LOP3.LUT P0, RZ, RZ, RZ, RZ, 0xfc, P0 ;  /* 0x000000ffffff7212 */ /* 0x000fda000000fcff */
[----:B------:R-:W-:Y:S05]  /*0440*/  @!P0 BRA `(.L_x_172) ;  /* 0x0000003400108947 */ /* 0x000fea0003800000 */
[----:B------:R-:W-:-:S04]  /*0450*/  ISETP.GE.U32.AND P0, PT, R49, 0x1, PT ;  /* 0x000000013100780c */ /* 0x000fc80003f06070 */
[----:B------:R-:W-:-:S13]  /*0460*/  ISETP.GE.AND.EX P0, PT, R52, RZ, PT, P0 ;  /* 0x000000ff3400720c */ /* 0x000fda0003f06300 */
[----:B------:R-:W-:Y:S05]  /*0470*/  @!P0 EXIT ;  /* 0x000000000000894d */ /* 0x000fea0003800000 */
[----:B------:R-:W0:Y:S01]  /*0480*/  S2R R58, SR_TID.X ;  /* 0x00000000003a7919 */ /* 0x000e220000002100 */
[----:B------:R-:W1:Y:S01]  /*0490*/  LDC R53, c[0x0][RZ] ;  /* 0x00000000ff357b82 */ /* 0x000e620000000800 */
[----:B------:R-:W-:Y:S01]  /*04a0*/  CS2R R54, SRZ ;  /* 0x0000000000367805 */ /* 0x000fe2000001ff00 */
[----:B------:R-:W-:Y:S01]  /*04b0*/  ULDC.64 UR10, c[0x0][0xff8] ;  /* 0x0003fe00000a7ab9 */ /* 0x000fe20000000a00 */
[----:B------:R-:W-:Y:S01]  /*04c0*/  ULDC.64 UR14, c[0x0][0x1000] ;  /* 0x00040000000e7ab9 */ /* 0x000fe20000000a00 */
[----:B------:R-:W-:Y:S01]  /*04d0*/  ULDC.U8 UR5, c[0x0][0x1008] ;  /* 0x0004020000057ab9 */ /* 0x000fe20000000000 */
[----:B------:R-:W-:-:S05]  /*04e0*/  ULDC.64 UR8, c[0x0][0x1010] ;  /* 0x0004040000087ab9 */ /* 0x000fca0000000a00 */
.L_x_211:
[----:B0-----:R-:W-:Y:S01]  /*04f0*/  IADD3 R6, P1, R58, R55, RZ ;  /* 0x000000373a067210 */ /* 0x001fe20007f3e0ff */
[----:B------:R-:W-:Y:S01]  /*0500*/  IMAD.MOV.U32 R10, RZ, RZ, RZ ;  /* 0x000000ffff0a7224 */ /* 0x000fe200078e00ff */
[----:B------:R-:W-:Y:S02]  /*0510*/  MOV R30, RZ ;  /* 0x000000ff001e7202 */ /* 0x000fe40000000f00 */
[C---:B------:R-:W-:Y:S01]  /*0520*/  ISETP.GE.U32.AND P0, PT, R6.reuse, 0x10000, PT ;  /* 0x000100000600780c */ /* 0x040fe20003f06070 */
[----:B------:R-:W-:Y:S01]  /*0530*/  IMAD.X R7, RZ, RZ, R54, P1 ;  /* 0x000000ffff077224 */ /* 0x000fe200008e0636 */
[----:B------:R-:W-:Y:S02]  /*0540*/  ISETP.LT.U32.AND P1, PT, R6, R49, PT ;  /* 0x000000310600720c */ /* 0x000fe40003f21070 */
[----:B-1----:R-:W-:Y:S02]  /*0550*/  IADD3 R8, P2, R53, R6, RZ ;  /* 0x0000000635087210 */ /* 0x002fe40007f5e0ff */
[----:B------:R-:W-:-:S03]  /*0560*/  ISETP.GE.U32.AND.EX P0, PT, R7, RZ, PT, P0 ;  /* 0x000000ff0700720c */ /* 0x000fc60003f06100 */
[----:B------:R-:W-:Y:S01]  /*0570*/  IMAD.X R9, RZ, RZ, R7, P2 ;  /* 0x000000ffff097224 */ /* 0x000fe200010e0607 */
[----:B------:R-:W-:Y:S02]  /*0580*/  ISETP.LT.AND.EX P0, PT, R7, R52, !P0, P1 ;  /* 0x000000340700720c */ /* 0x000fe40004701310 */
[C---:B------:R-:W-:Y:S02]  /*0590*/  ISETP.GT.U32.AND P1, PT, R8.reuse, 0xffff, PT ;  /* 0x0000ffff0800780c */ /* 0x040fe40003f24070 */
[----:B------:R-:W-:Y:S02]  /*05a0*/  ISETP.GE.U32.AND P2, PT, R8, R49, PT ;  /* 0x000000310800720c */ /* 0x000fe40003f46070 */
[----:B------:R-:W-:-:S04]  /*05b0*/  ISETP.GT.U32.AND.EX P1, PT, R9, RZ, PT, P1 ;  /* 0x000000ff0900720c */ /* 0x000fc80003f24110 */
[----:B------:R-:W-:-:S03]  /*05c0*/  ISETP.GE.OR.EX P1, PT, R9, R52, P1, P2 ;  /* 0x000000340900720c */ /* 0x000fc60000f26720 */
[C---:B------:R-:W-:Y:S02]  /*05d0*/  @P0 LEA R14, P2, R6.reuse, R20, 0x2 ;  /* 0x00000014060e0211 */ /* 0x040fe400078410ff */
[C---:B------:R-:W-:Y:S02]  /*05e0*/  @P0 LEA R4, P3, R6.reuse, R22, 0x2 ;  /* 0x0000001606040211 */ /* 0x040fe400078610ff */
[C-C-:B------:R-:W-:Y:S02]  /*05f0*/  @P0 LEA.HI.X R15, R6.reuse, R21, R7.reuse, 0x2, P2 ;  /* 0x00000015060f0211 */ /* 0x140fe400010f1407 */
[C---:B------:R-:W-:Y:S02]  /*0600*/  @P0 LEA R16, P2, R6.reuse, R18, 0x2 ;  /* 0x0000001206100211 */ /* 0x040fe400078410ff */
[C-C-:B------:R-:W-:Y:S01]  /*0610*/  @P0 LEA.HI.X R5, R6.reuse, R23, R7.reuse, 0x2, P3 ;  /* 0x0000001706050211 */ /* 0x140fe200018f1407 */
[----:B------:R-:W5:Y:S01]  /*0620*/  @P0 LDG.E R10, desc[UR6][R14.64] ;  /* 0x000000060e0a0981 */ /* 0x000f62000c1e1900 */
[----:B------:R-:W-:-:S02]  /*0630*/  @P0 LEA.HI.X R17, R6, R19, R7, 0x2, P2 ;  /* 0x0000001306110211 */ /* 0x000fc400010f1407 */
[C---:B------:R-:W-:Y:S01]  /*0640*/  @!P1 LEA R24, P2, R8.reuse, R22, 0x2 ;  /* 0x0000001608189211 */ /* 0x040fe200078410ff */
[----:B------:R0:W5:Y:S01]  /*0650*/  @P0 LDG.E R30, desc[UR6][R4.64] ;  /* 0x00000006041e0981 */ /* 0x000162000c1e1900 */
[----:B------:R-:W-:Y:S02]  /*0660*/  LEA R11, P3, R53, R6, 0x1 ;  /* 0x00000006350b7211 */ /* 0x000fe400078608ff */
[----:B------:R-:W-:Y:S02]  /*0670*/  @!P1 LEA.HI.X R25, R8, R23, R9, 0x2, P2 ;  /* 0x0000001708199211 */ /* 0x000fe400010f1409 */
[----:B------:R-:W-:Y:S02]  /*0680*/  ISETP.GT.U32.AND P2, PT, R11, 0xffff, PT ;  /* 0x0000ffff0b00780c */ /* 0x000fe40003f44070 */
[----:B------:R-:W-:Y:S01]  /*0690*/  IADD3.X R12, RZ, R7, RZ, P3, !PT ;  /* 0x00000007ff0c7210 */ /* 0x000fe20001ffe4ff */
[----:B0-----:R-:W-:Y:S01]  /*06a0*/  IMAD R5, R53, 0x3, RZ ;  /* 0x0000000335057824 */ /* 0x001fe200078e02ff */
[----:B------:R-:W-:-:S02]  /*06b0*/  ISETP.GE.U32.AND P3, PT, R11, R49, PT ;  /* 0x000000310b00720c */ /* 0x000fc40003f66070 */
[C---:B------:R-:W-:Y:S02]  /*06c0*/  ISETP.GT.U32.AND.EX P2, PT, R12.reuse, RZ, PT, P2 ;  /* 0x000000ff0c00720c */ /* 0x040fe40003f44120 */
[----:B------:R-:W-:Y:S02]  /*06d0*/  IADD3 R14, P4, R5, R6, RZ ;  /* 0x00000006050e7210 */ /* 0x000fe40007f9e0ff */
[----:B------:R-:W-:Y:S02]  /*06e0*/  ISETP.GE.OR.EX P2, PT, R12, R52, P2, P3 ;  /* 0x000000340c00720c */ /* 0x000fe40001746730 */
[C---:B------:R-:W-:Y:S01]  /*06f0*/  ISETP.GT.U32.AND P3, PT, R14.reuse, 0xffff, PT ;  /* 0x0000ffff0e00780c */ /* 0x040fe20003f64070 */
[----:B------:R-:W-:Y:S01]  /*0700*/  IMAD.X R15, RZ, RZ, R7, P4 ;  /* 0x000000ffff0f7224 */ /* 0x000fe200020e0607 */
[----:B------:R-:W-:Y:S02]  /*0710*/  ISETP.GE.U32.AND P4, PT, R14, R49, PT ;  /* 0x000000310e00720c */ /* 0x000fe40003f86070 */
[----:B------:R-:W-:-:S02]  /*0720*/  @!P1 LEA R4, P5, R8, R20, 0x2 ;  /* 0x0000001408049211 */ /* 0x000fc400078a10ff */
[C---:B------:R-:W-:Y:S02]  /*0730*/  ISETP.GT.U32.AND.EX P3, PT, R15.reuse, RZ, PT, P3 ;  /* 0x000000ff0f00720c */ /* 0x040fe40003f64130 */
[C-C-:B------:R-:W-:Y:S02]  /*0740*/  @!P1 LEA.HI.X R5, R8.reuse, R21, R9.reuse, 0x2, P5 ;  /* 0x0000001508059211 */ /* 0x140fe400028f1409 */
[----:B------:R-:W-:Y:S02]  /*0750*/  ISETP.GE.OR.EX P3, PT, R15, R52, P3, P4 ;  /* 0x000000340f00720c */ /* 0x000fe40001f66740 */
[C---:B------:R-:W-:Y:S02]  /*0760*/  @!P1 LEA R26, P6, R8.reuse, R18, 0x2 ;  /* 0x00000012081a9211 */ /* 0x040fe400078c10ff */
[C---:B------:R-:W-:Y:S02]  /*0770*/  @!P2 LEA R28, P5, R11.reuse, R22, 0x2 ;  /* 0x000000160b1ca211 */ /* 0x040fe400078a10ff */
[----:B------:R-:W-:Y:S01]  /*0780*/  CS2R R40, SRZ ;  /* 0x0000000000287805 */ /* 0x000fe2000001ff00 */
[----:B------:R-:W-:Y:S01]  /*0790*/  IMAD.MOV.U32 R36, RZ, RZ, RZ ;  /* 0x000000ffff247224 */ /* 0x000fe200078e00ff */
[----:B------:R-:W-:Y:S01]  /*07a0*/  @!P1 LEA.HI.X R27, R8, R19, R9, 0x2, P6 ;  /* 0x00000013081b9211 */ /* 0x000fe200030f1409 */
[----:B------:R-:W-:Y:S01]  /*07b0*/  IMAD.MOV.U32 R13, RZ, RZ, RZ ;  /* 0x000000ffff0d7224 */ /* 0x000fe200078e00ff */
[----:B------:R-:W-:-:S02]  /*07c0*/  @!P2 LEA.HI.X R29, R11, R23, R12, 0x2, P5 ;  /* 0x000000170b1da211 */ /* 0x000fc400028f140c */
[C---:B------:R-:W-:Y:S01]  /*07d0*/  @!P2 LEA R32, P4, R11.reuse, R20, 0x2 ;  /* 0x000000140b20a211 */ /* 0x040fe200078810ff */
[----:B------:R0:W5:Y:S01]  /*07e0*/  @!P1 LDG.E R36, desc[UR6][R24.64] ;  /* 0x0000000618249981 */ /* 0x000162000c1e1900 */
[C---:B------:R-:W-:Y:S01]  /*07f0*/  @!P2 LEA R34, P5, R11.reuse, R18, 0x2 ;  /* 0x000000120b22a211 */ /* 0x040fe200078a10ff */
[----:B------:R-:W-:Y:S01]  /*0800*/  HFMA2.MMA R38, -RZ, RZ, 0, 0 ;  /* 0x00000000ff267435 */ /* 0x000fe200000001ff */
[C-C-:B------:R-:W-:Y:S01]  /*0810*/  @!P2 LEA.HI.X R33, R11.reuse, R21, R12.reuse, 0x2, P4 ;  /* 0x000000150b21a211 */ /* 0x140fe200020f140c */
[----:B------:R1:W5:Y:S01]  /*0820*/  @!P1 LDG.E R13, desc[UR6][R4.64] ;  /* 0x00000006040d9981 */ /* 0x000362000c1e1900 */
[----:B------:R-:W-:-:S03]  /*0830*/  @!P2 LEA.HI.X R35, R11, R19, R12, 0x2, P5 ;  /* 0x000000130b23a211 */ /* 0x000fc600028f140c */
[----:B------:R2:W5:Y:S01]  /*0840*/  @!P1 LDG.E R41, desc[UR6][R26.64] ;  /* 0x000000061a299981 */ /* 0x000562000c1e1900 */
[C---:B0-----:R-:W-:Y:S02]  /*0850*/  @!P3 LEA R24, P5, R14.reuse, R20, 0x2 ;  /* 0x000000140e18b211 */ /* 0x041fe400078a10ff */
[----:B------:R-:W-:Y:S01]  /*0860*/  CS2R R42, SRZ ;  /* 0x00000000002a7805 */ /* 0x000fe2000001ff00 */
[----:B------:R0:W5:Y:S01]  /*0870*/  @P0 LDG.E R40, desc[UR6][R16.64] ;  /* 0x0000000610280981 */ /* 0x000162000c1e1900 */
[C---:B-1----:R-:W-:Y:S01]  /*0880*/  @!P3 LEA R4, P4, R14.reuse, R22, 0x2 ;  /* 0x000000160e04b211 */ /* 0x042fe200078810ff */
[----:B------:R-:W-:Y:S02]  /*0890*/  IMAD.MOV.U32 R46, RZ, RZ, RZ ;  /* 0x000000ffff2e7224 */ /* 0x000fe400078e00ff */
[----:B------:R1:W5:Y:S01]  /*08a0*/  @!P2 LDG.E R38, desc[UR6][R28.64] ;  /* 0x000000061c26a981 */ /* 0x000362000c1e1900 */
[C---:B--2---:R-:W-:Y:S02]  /*08b0*/  @!P3 LEA R26, P6, R14.reuse, R18, 0x2 ;  /* 0x000000120e1ab211 */ /* 0x044fe400078c10ff */
[----:B------:R-:W-:Y:S01]  /*08c0*/  @!P3 LEA.HI.X R5, R14, R23, R15, 0x2, P4 ;  /* 0x000000170e05b211 */ /* 0x000fe200020f140f */
[----:B------:R1:W5:Y:S01]  /*08d0*/  @!P2 LDG.E R42, desc[UR6][R34.64] ;  /* 0x00000006222aa981 */ /* 0x000362000c1e1900 */
[----:B0-----:R-:W-:-:S02]  /*08e0*/  CS2R R16, SRZ ;  /* 0x0000000000107805 */ /* 0x001fc4000001ff00 */
[C-C-:B------:R-:W-:Y:S02]  /*08f0*/  @!P3 LEA.HI.X R25, R14.reuse, R21, R15.reuse, 0x2, P5 ;  /* 0x000000150e19b211 */ /* 0x140fe400028f140f */
[----:B------:R-:W-:Y:S01]  /*0900*/  @!P3 LEA.HI.X R27, R14, R19, R15, 0x2, P6 ;  /* 0x000000130e1bb211 */ /* 0x000fe200030f140f */
[----:B------:R1:W5:Y:S04]  /*0910*/  @!P3 LDG.E R43, desc[UR6][R4.64] ;  /* 0x00000006042bb981 */ /* 0x000368000c1e1900 */
[----:B------:R1:W5:Y:S04]  /*0920*/  @!P2 LDG.E R16, desc[UR6][R32.64] ;  /* 0x000000062010a981 */ /* 0x000368000c1e1900 */
[----:B------:R1:W5:Y:S04]  /*0930*/  @!P3 LDG.E R17, desc[UR6][R24.64] ;  /* 0x000000061811b981 */ /* 0x000368000c1e1900 */
[----:B------:R1:W5:Y:S01]  /*0940*/  @!P3 LDG.E R46, desc[UR6][R26.64] ;  /* 0x000000061a2eb981 */ /* 0x000362000c1e1900 */
[----:B------:R-:W-:-:S04]  /*0950*/  ISETP.NE.U32.AND P4, PT, RZ, UR8, PT ;  /* 0x00000008ff007c0c */ /* 0x000fc8000bf85070 */
[----:B------:R-:W-:-:S04]  /*0960*/  ISETP.NE.AND.EX P5, PT, RZ, UR9, PT, P4 ;  /* 0x00000009ff007c0c */ /* 0x000fc8000bfa5340 */
[----:B------:R-:W-:-:S09]  /*0970*/  P2R R56, PR, RZ, 0x20 ;  /* 0x00000020ff387803 */ /* 0x000fd20000000000 */
[----:B-1----:R-:W-:Y:S05]  /*0980*/  @!P5 BRA `(.L_x_173) ;  /* 0x0000001000ccd947 */ /* 0x002fea0003800000 */
[----:B------:R-:W0:Y:S02]  /*0990*/  LDC.64 R4, c[0x0][0x1010] ;  /* 0x00040400ff047b82 */ /* 0x000e240000000a00 */
[----:B0-----:R-:W2:Y:S01]  /*09a0*/  LDG.E R4, desc[UR6][R4.64] ;  /* 0x0000000604047981 */ /* 0x001ea2000c1e1900 */
[----:B------:R-:W-:Y:S02]  /*09b0*/  IMAD.MOV.U32 R24, RZ, RZ, 0x1 ;  /* 0x00000001ff187424 */ /* 0x000fe400078e00ff */
[----:B-----5:R-:W-:Y:S01]  /*09c0*/  FMUL.FTZ R10, R10, 1 ;  /* 0x3f8000000a0a7820 */ /* 0x020fe20000410000 */
[----:B------:R-:W-:Y:S01]  /*09d0*/  DSETP.NEU.AND P6, PT, RZ, UR10, PT ;  /* 0x0000000aff007e2a */ /* 0x000fe2000bfcd000 */
[----:B------:R-:W-:Y:S01]  /*09e0*/  BSSY B1, `(.L_x_174) ;  /* 0x000001a000017945 */ /* 0x000fe20003800000 */
[----:B--2---:R-:W-:-:S06]  /*09f0*/  FMUL.FTZ R28, R4, 1 ;  /* 0x3f800000041c7820 */ /* 0x004fcc0000410000 */
[----:B------:R-:W0:Y:S08]  /*0a00*/  F2F.F64.F32 R28, R28 ;  /* 0x0000001c001c7310 */ /* 0x000e300000201800 */
[----:B0-----:R-:W0:Y:S02]  /*0a10*/  MUFU.RCP64H R25, R29 ;  /* 0x0000001d00197308 */ /* 0x001e240000001800 */
[----:B0-----:R-:W-:-:S08]  /*0a20*/  DFMA R4, -R28, R24, 1 ;  /* 0x3ff000001c04742b */ /* 0x001fd00000000118 */
[----:B------:R-:W-:-:S08]  /*0a30*/  DFMA R4, R4, R4, R4 ;  /* 0x000000040404722b */ /* 0x000fd00000000004 */
[----:B------:R-:W-:Y:S02]  /*0a40*/  DFMA R24, R24, R4, R24 ;  /* 0x000000041818722b */ /* 0x000fe40000000018 */
[----:B------:R-:W0:Y:S06]  /*0a50*/  F2F.F64.F32 R4, R10 ;  /* 0x0000000a00047310 */ /* 0x000e2c0000201800 */
[----:B------:R-:W-:-:S08]  /*0a60*/  DFMA R26, -R28, R24, 1 ;  /* 0x3ff000001c1a742b */ /* 0x000fd00000000118 */
[----:B------:R-:W-:Y:S01]  /*0a70*/  DFMA R24, R24, R26, R24 ;  /* 0x0000001a1818722b */ /* 0x000fe20000000018 */
[----:B0-----:R-:W-:-:S07]  /*0a80*/  FSETP.GEU.AND P4, PT, |R5|, 6.5827683646048100446e-37, PT ;  /* 0x036000000500780b */ /* 0x001fce0003f8e200 */
        /* <DEDUP_REMOVED lines=15> */
.L_x_175:
[----:B------:R-:W-:Y:S05]  /*0b80*/  BSYNC B1 ;  /* 0x0000000000017941 */ /* 0x000fea0003800000 */
.L_x_174:
        /* <DEDUP_REMOVED lines=14> */
[----:B------:R0:W1:Y:S02]  /*0c70*/  F2F.F64.F32 R4, R26 ;  /* 0x0000001a00047310 */ /* 0x0000640000201800 */
[----:B0-----:R-:W-:Y:S01]  /*0c80*/  MOV R26, 0x1 ;  /* 0x00000001001a7802 */ /* 0x001fe20000000f00 */
[----:B-1----:R-:W-:-:S06]  /*0c90*/  DFMA R4, R30, UR10, R4 ;  /* 0x0000000a1e047c2b */ /* 0x002fcc0008000004 */
        /* <DEDUP_REMOVED lines=27> */
[----:B------:R-:W-:Y:S01]  /*0e50*/  IMAD.MOV.U32 R32, RZ, RZ, R5 ;  /* 0x000000ffff207224 */ /* 0x000fe200078e0005 */
[----:B------:R-:W-:Y:S01]  /*0e60*/  MOV R5, R24 ;  /* 0x0000001800057202 */ /* 0x000fe20000000f00 */
[----:B------:R-:W-:-:S07]  /*0e70*/  IMAD.MOV.U32 R4, RZ, RZ, R25 ;  /* 0x000000ffff047224 */ /* 0x000fce00078e0019 */
[----:B------:R-:W-:Y:S05]  /*0e80*/  CALL.REL.NOINC `($__internal_2_$__cuda_sm20_div_rn_f64_full) ;  /* 0x0000005400607944 */ /* 0x000fea0003c00000 */
[----:B------:R-:W-:Y:S01]  /*0e90*/  IMAD.MOV.U32 R26, RZ, RZ, R4 ;  /* 0x000000ffff1a7224 */ /* 0x000fe200078e0004 */
[----:B------:R-:W-:-:S07]  /*0ea0*/  MOV R27, R5 ;  /* 0x00000005001b7202 */ /* 0x000fce0000000f00 */
.L_x_177:
[----:B------:R-:W-:Y:S05]  /*0eb0*/  BSYNC B1 ;  /* 0x0000000000017941 */ /* 0x000fea0003800000 */
.L_x_176:
[----:B------:R-:W0:Y:S01]  /*0ec0*/  MUFU.RCP64H R5, R29 ;  /* 0x0000001d00057308 */ /* 0x000e220000001800 */
[----:B------:R-:W-:Y:S01]  /*0ed0*/  IMAD.MOV.U32 R4, RZ, RZ, 0x1 ;  /* 0x00000001ff047424 */ /* 0x000fe200078e00ff */
[----:B------:R-:W-:Y:S01]  /*0ee0*/  BSSY B1, `(.L_x_178) ;  /* 0x0000016000017945 */ /* 0x000fe20003800000 */
[----:B------:R-:W-:-:S04]  /*0ef0*/  DADD R30, R30, -R26 ;  /* 0x000000001e1e7229 */ /* 0x000fc8000000081a */
[----:B0-----:R-:W-:-:S08]  /*0f00*/  DFMA R24, -R28, R4, 1 ;  /* 0x3ff000001c18742b */ /* 0x001fd00000000104 */
[----:B------:R-:W-:-:S08]  /*0f10*/  DFMA R24, R24, R24, R24 ;  /* 0x000000181818722b */ /* 0x000fd00000000018 */
[----:B------:R-:W-:Y:S01]  /*0f20*/  DFMA R4, R4, R24, R4 ;  /* 0x000000180404722b */ /* 0x000fe20000000004 */
[----:B------:R-:W-:-:S07]  /*0f30*/  FMUL.FTZ R24, R13, 1 ;  /* 0x3f8000000d187820 */ /* 0x000fce0000410000 */
[----:B------:R-:W-:Y:S01]  /*0f40*/  DFMA R32, -R28, R4, 1 ;  /* 0x3ff000001c20742b */ /* 0x000fe20000000104 */
[----:B------:R-:W0:Y:S07]  /*0f50*/  F2F.F64.F32 R24, R24 ;  /* 0x0000001800187310 */ /* 0x000e2e0000201800 */
[----:B------:R-:W-:-:S08]  /*0f60*/  DFMA R4, R4, R32, R4 ;  /* 0x000000200404722b */ /* 0x000fd00000000004 */
[----:B0-----:R-:W-:Y:S01]  /*0f70*/  DMUL R32, R4, R24 ;  /* 0x0000001804207228 */ /* 0x001fe20000000000 */
[----:B------:R-:W-:-:S07]  /*0f80*/  FSETP.GEU.AND P5, PT, |R25|, 6.5827683646048100446e-37, PT ;  /* 0x036000001900780b */ /* 0x000fce0003fae200 */
[----:B------:R-:W-:-:S08]  /*0f90*/  DFMA R34, -R28, R32, R24 ;  /* 0x000000201c22722b */ /* 0x000fd00000000118 */
[----:B------:R-:W-:-:S10]  /*0fa0*/  DFMA R4, R4, R34, R32 ;  /* 0x000000220404722b */ /* 0x000fd40000000020 */
[----:B------:R-:W-:-:S05]  /*0fb0*/  FFMA R0, RZ, R29, R5 ;  /* 0x0000001dff007223 */ /* 0x000fca0000000005 */
[----:B------:R-:W-:-:S13]  /*0fc0*/  FSETP.GT.AND P6, PT, |R0|, 1.469367938527859385e-39, PT ;  /* 0x001000000000780b */ /* 0x000fda0003fc4200 */
[----:B------:R-:W-:Y:S05]  /*0fd0*/  @P6 BRA P5, `(.L_x_179) ;  /* 0x0000000000186947 */ /* 0x000fea0002800000 */
[----:B------:R-:W-:Y:S01]  /*0fe0*/  IMAD.MOV.U32 R33, RZ, RZ, R24 ;  /* 0x000000ffff217224 */ /* 0x000fe200078e0018 */
[----:B------:R-:W-:Y:S01]  /*0ff0*/  MOV R32, R25 ;  /* 0x0000001900207202 */ /* 0x000fe20000000f00 */
[----:B------:R-:W-:Y:S01]  /*1000*/  IMAD.MOV.U32 R5, RZ, RZ, R28 ;  /* 0x000000ffff057224 */ /* 0x000fe200078e001c */
[----:B------:R-:W-:Y:S01]  /*1010*/  MOV R0, 0x1040 ;  /* 0x0000104000007802 */ /* 0x000fe20000000f00 */
[----:B------:R-:W-:-:S07]  /*1020*/  IMAD.MOV.U32 R4, RZ, RZ, R29 ;  /* 0x000000ffff047224 */ /* 0x000fce00078e001d */
[----:B------:R-:W-:Y:S05]  /*1030*/  CALL.REL.NOINC `($__internal_2_$__cuda_sm20_div_rn_f64_full) ;  /* 0x0000005000f47944 */ /* 0x000fea0003c00000 */
.L_x_179:
[----:B------:R-:W-:Y:S05]  /*1040*/  BSYNC B1 ;  /* 0x0000000000017941 */ /* 0x000fea0003800000 */
.L_x_178:
[----:B------:R-:W-:Y:S01]  /*1050*/  UMOV UR12, 0xf0000000 ;  /* 0xf0000000000c7882 */ /* 0x000fe20000000000 */
[----:B------:R-:W-:Y:S01]  /*1060*/  UMOV UR13, 0x380fffff ;  /* 0x380fffff000d7882 */ /* 0x000fe20000000000 */
[----:B------:R-:W0:Y:S01]  /*1070*/  F2F.F32.F64 R13, R4 ;  /* 0x00000004000d7310 */ /* 0x000e220000301000 */
[----:B------:R-:W-:Y:S01]  /*1080*/  DSETP.GEU.AND P5, PT, |R4|, UR12, PT ;  /* 0x0000000c04007e2a */ /* 0x000fe2000bfae200 */
[----:B------:R-:W-:Y:S01]  /*1090*/  FMUL.FTZ R36, R36, 1 ;  /* 0x3f80000024247820 */ /* 0x000fe20000410000 */
[----:B------:R-:W-:Y:S01]  /*10a0*/  DSETP.NEU.AND P6, PT, RZ, UR10, PT ;  /* 0x0000000aff007e2a */ /* 0x000fe2000bfcd000 */
[----:B------:R-:W-:Y:S04]  /*10b0*/  BSSY B1, `(.L_x_180) ;  /* 0x000002a000017945 */ /* 0x000fe80003800000 */
[----:B------:R-:W-:Y:S07]  /*10c0*/  F2F.F64.F32 R36, R36 ;  /* 0x0000002400247310 */ /* 0x000fee0000201800 */
[----:B0-----:R-:W-:-:S04]  /*10d0*/  @!P5 FMUL R13, R13, 1.175494350822287508e-38 ;  /* 0x008000000d0dd820 */ /* 0x001fc80000400000 */
        /* <DEDUP_REMOVED lines=39> */
.L_x_181:
[----:B------:R-:W-:Y:S05]  /*1350*/  BSYNC B1 ;  /* 0x0000000000017941 */ /* 0x000fea0003800000 */
.L_x_180:
        /* <DEDUP_REMOVED lines=24> */
.L_x_183:
[----:B------:R-:W-:Y:S05]  /*14e0*/  BSYNC B1 ;  /* 0x0000000000017941 */ /* 0x000fea0003800000 */
.L_x_182:
        /* <DEDUP_REMOVED lines=48> */
.L_x_185:
[----:B------:R-:W-:Y:S05]  /*17f0*/  BSYNC B1 ;  /* 0x0000000000017941 */ /* 0x000fea0003800000 */
.L_x_184:
        /* <DEDUP_REMOVED lines=24> */
.L_x_187:
[----:B------:R-:W-:Y:S05]  /*1980*/  BSYNC B1 ;  /* 0x0000000000017941 */ /* 0x000fea0003800000 */
.L_x_186:
        /* <DEDUP_REMOVED lines=48> */
.L_x_189:
[----:B------:R-:W-:Y:S05]  /*1c90*/  BSYNC B1 ;  /* 0x0000000000017941 */ /* 0x000fea0003800000 */
.L_x_188:
[----:B------:R-:W-:Y:S01]  /*1ca0*/  DADD R28, R28, -R26 ;  /* 0x000000001c1c7229 */ /* 0x000fe2000000081a */
[----:B------:R-:W-:Y:S10]  /*1cb0*/  BRA `(.L_x_190) ;  /* 0x0000001400887947 */ /* 0x000ff40003800000 */
.L_x_173:
[----:B------:R-:W-:-:S06]  /*1cc0*/  UPRMT UR4, UR5, 0x8880, URZ ;  /* 0x0000888005047896 */ /* 0x000fcc000800003f */
[----:B------:R-:W-:-:S13]  /*1cd0*/  ISETP.NE.AND P4, PT, RZ, UR4, PT ;  /* 0x00000004ff007c0c */ /* 0x000fda000bf85270 */
[----:B------:R-:W-:Y:S05]  /*1ce0*/  @!P4 BRA `(.L_x_191) ;  /* 0x0000000800c0c947 */ /* 0x000fea0003800000 */
[----:B-----5:R-:W-:Y:S01]  /*1cf0*/  FMUL.FTZ R30, R30, 1 ;  /* 0x3f8000001e1e7820 */ /* 0x020fe20000410000 */
        /* <DEDUP_REMOVED lines=40> */
[----:B------:R-:W-:Y:S01]  /*1f80*/  MOV R26, R4 ;  /* 0x00000004001a7202 */ /* 0x000fe20000000f00 */
[----:B------:R-:W-:-:S07]  /*1f90*/  IMAD.MOV.U32 R27, RZ, RZ, R5 ;  /* 0x000000ffff1b7224 */ /* 0x000fce00078e0005 */
.L_x_193:
[----:B------:R-:W-:Y:S05]  /*1fa0*/  BSYNC B1 ;  /* 0x0000000000017941 */ /* 0x000fea0003800000 */
.L_x_192:
[----:B------:R-:W-:Y:S01]  /*1fb0*/  FMUL.FTZ R36, R36, 1 ;  /* 0x3f80000024247820 */ /* 0x000fe20000410000 */
[----:B------:R-:W-:Y:S01]  /*1fc0*/  FMUL.FTZ R28, R13, 1 ;  /* 0x3f8000000d1c7820 */ /* 0x000fe20000410000 */
[----:B------:R-:W-:Y:S01]  /*1fd0*/  UMOV UR12, 0xf0000000 ;  /* 0xf0000000000c7882 */ /* 0x000fe20000000000 */
[----:B------:R-:W-:Y:S01]  /*1fe0*/  UMOV UR13, 0x380fffff ;  /* 0x380fffff000d7882 */ /* 0x000fe20000000000 */
[----:B------:R-:W-:Y:S01]  /*1ff0*/  BSSY B1, `(.L_x_194) ;  /* 0x0000025000017945 */ /* 0x000fe20003800000 */
[----:B------:R-:W-:Y:S01]  /*2000*/  F2F.F64.F32 R4, R28 ;  /* 0x0000001c00047310 */ /* 0x000fe20000201800 */
[----:B------:R-:W-:-:S07]  /*2010*/  DADD R30, R30, -R26 ;  /* 0x000000001e1e7229 */ /* 0x000fce000000081a */
[----:B------:R-:W0:Y:S02]  /*2020*/  F2F.F64.F32 R36, R36 ;  /* 0x0000002400247310 */ /* 0x000e240000201800 */
[----:B0-----:R-:W-:-:S06]  /*2030*/  DFMA R4, R36, UR10, -R4 ;  /* 0x0000000a24047c2b */ /* 0x001fcc0008000804 */
[----:B------:R0:W1:Y:S02]  /*2040*/  F2F.F32.F64 R0, R4 ;  /* 0x0000000400007310 */ /* 0x0000640000301000 */
[----:B------:R-:W-:Y:S01]  /*2050*/  DSETP.GEU.AND P5, PT, |R4|, UR12, PT ;  /* 0x0000000c04007e2a */ /* 0x000fe2000bfae200 */
[----:B0-----:R-:W-:-:S13]  /*2060*/  IMAD.MOV.U32 R4, RZ, RZ, 0x1 ;  /* 0x00000001ff047424 */ /* 0x001fda00078e00ff */
[----:B-1----:R-:W-:Y:S01]  /*2070*/  @!P5 FMUL R0, R0, 1.175494350822287508e-38 ;  /* 0x008000000000d820 */ /* 0x002fe20000400000 */
        /* <DEDUP_REMOVED lines=24> */
[----:B------:R-:W-:Y:S01]  /*2200*/  MOV R4, R25 ;  /* 0x0000001900047202 */ /* 0x000fe20000000f00 */
[----:B------:R-:W-:Y:S01]  /*2210*/  IMAD.MOV.U32 R5, RZ, RZ, R24 ;  /* 0x000000ffff057224 */ /* 0x000fe200078e0018 */
[----:B------:R-:W-:-:S07]  /*2220*/  MOV R0, 0x2240 ;  /* 0x0000224000007802 */ /* 0x000fce0000000f00 */
[----:B------:R-:W-:Y:S05]  /*2230*/  CALL.REL.NOINC `($__internal_2_$__cuda_sm20_div_rn_f64_full) ;  /* 0x0000004000747944 */ /* 0x000fea0003c00000 */
.L_x_195:
[----:B------:R-:W-:Y:S05]  /*2240*/  BSYNC B1 ;  /* 0x0000000000017941 */ /* 0x000fea0003800000 */
.L_x_194:
[----:B------:R-:W-:Y:S01]  /*2250*/  FMUL.FTZ R38, R38, 1 ;  /* 0x3f80000026267820 */ /* 0x000fe20000410000 */
[----:B------:R-:W-:Y:S01]  /*2260*/  FMUL.FTZ R26, R16, 1 ;  /* 0x3f800000101a7820 */ /* 0x000fe20000410000 */
[----:B------:R-:W-:Y:S01]  /*2270*/  UMOV UR12, 0xf0000000 ;  /* 0xf0000000000c7882 */ /* 0x000fe20000000000 */
[----:B------:R-:W-:Y:S01]  /*2280*/  UMOV UR13, 0x380fffff ;  /* 0x380fffff000d7882 */ /* 0x000fe20000000000 */
[----:B------:R-:W-:Y:S01]  /*2290*/  BSSY B1, `(.L_x_196) ;  /* 0x0000027000017945 */ /* 0x000fe20003800000 */
[----:B------:R0:W-:Y:S01]  /*22a0*/  F2F.F64.F32 R24, R26 ;  /* 0x0000001a00187310 */ /* 0x0001e20000201800 */
[----:B------:R-:W-:-:S07]  /*22b0*/  DADD R36, R36, -R4 ;  /* 0x0000000024247229 */ /* 0x000fce0000000804 */
[----:B------:R-:W1:Y:S01]  /*22c0*/  F2F.F64.F32 R38, R38 ;  /* 0x0000002600267310 */ /* 0x000e620000201800 */
[----:B0-----:R-:W-:Y:S01]  /*22d0*/  IMAD.MOV.U32 R26, RZ, RZ, 0x1 ;  /* 0x00000001ff1a7424 */ /* 0x001fe200078e00ff */
[----:B-1----:R-:W-:-:S06]  /*22e0*/  DFMA R24, R38, UR10, -R24 ;  /* 0x0000000a26187c2b */ /* 0x002fcc0008000818 */
        /* <DEDUP_REMOVED lines=33> */
.L_x_197:
[----:B------:R-:W-:Y:S05]  /*2500*/  BSYNC B1 ;  /* 0x0000000000017941 */ /* 0x000fea0003800000 */
.L_x_196:
        /* <DEDUP_REMOVED lines=43> */
.L_x_199:
[----:B------:R-:W-:Y:S05]  /*27c0*/  BSYNC B1 ;  /* 0x0000000000017941 */ /* 0x000fea0003800000 */
.L_x_198:
[----:B------:R-:W-:Y:S01]  /*27d0*/  DADD R28, R28, -R32 ;  /* 0x000000001c1c7229 */ /* 0x000fe20000000820 */
[----:B------:R-:W-:Y:S10]  /*27e0*/  BRA `(.L_x_190) ;  /* 0x0000000800bc7947 */ /* 0x000ff40003800000 */
.L_x_191:
[----:B-----5:R-:W-:Y:S01]  /*27f0*/  FMUL.FTZ R30, R30, 1 ;  /* 0x3f8000001e1e7820 */ /* 0x020fe20000410000 */
[----:B------:R-:W-:Y:S01]  /*2800*/  FMUL.FTZ R24, R10, 1 ;  /* 0x3f8000000a187820 */ /* 0x000fe20000410000 */
[----:B------:R-:W-:Y:S01]  /*2810*/  UMOV UR12, 0xf0000000 ;  /* 0xf0000000000c7882 */ /* 0x000fe20000000000 */
[----:B------:R-:W-:Y:S01]  /*2820*/  UMOV UR13, 0x380fffff ;  /* 0x380fffff000d7882 */ /* 0x000fe20000000000 */
[----:B------:R-:W-:Y:S01]  /*2830*/  DSETP.NEU.AND P4, PT, RZ, UR10, PT ;  /* 0x0000000aff007e2a */ /* 0x000fe2000bf8d000 */
[----:B------:R-:W-:Y:S01]  /*2840*/  F2F.F64.F32 R4, R24 ;  /* 0x0000001800047310 */ /* 0x000fe20000201800 */
[----:B------:R-:W-:Y:S01]  /*2850*/  MOV R26, 0x1 ;  /* 0x00000001001a7802 */ /* 0x000fe20000000f00 */
[----:B------:R-:W-:Y:S06]  /*2860*/  BSSY B1, `(.L_x_200) ;  /* 0x0000024000017945 */ /* 0x000fec0003800000 */
        /* <DEDUP_REMOVED lines=35> */
.L_x_201:
[----:B------:R-:W-:Y:S05]  /*2aa0*/  BSYNC B1 ;  /* 0x0000000000017941 */ /* 0x000fea0003800000 */
.L_x_200:
        /* <DEDUP_REMOVED lines=8> */
[----:B0-----:R-:W-:-:S06]  /*2b30*/  DFMA R4, R36, UR10, R4 ;  /* 0x0000000a24047c2b */ /* 0x001fcc0008000004 */
[----:B------:R0:W1:Y:S02]  /*2b40*/  F2F.F32.F64 R0, R4 ;  /* 0x0000000400007310 */ /* 0x0000640000301000 */
[----:B------:R-:W-:Y:S01]  /*2b50*/  DSETP.GEU.AND P5, PT, |R4|, UR12, PT ;  /* 0x0000000c04007e2a */ /* 0x000fe2000bfae200 */
[----:B0-----:R-:W-:-:S13]  /*2b60*/  IMAD.MOV.U32 R4, RZ, RZ, 0x1 ;  /* 0x00000001ff047424 */ /* 0x001fda00078e00ff */
[----:B-1----:R-:W-:-:S05]  /*2b70*/  @!P5 FMUL R0, R0, 1.175494350822287508e-38 ;  /* 0x008000000000d820 */ /* 0x002fca0000400000 */
        /* <DEDUP_REMOVED lines=28> */
.L_x_203:
[----:B------:R-:W-:Y:S05]  /*2d40*/  BSYNC B1 ;  /* 0x0000000000017941 */ /* 0x000fea0003800000 */
.L_x_202:
        /* <DEDUP_REMOVED lines=41> */
[----:B------:R-:W-:Y:S01]  /*2fe0*/  IMAD.MOV.U32 R26, RZ, RZ, R4 ;  /* 0x000000ffff1a7224 */ /* 0x000fe200078e0004 */
[----:B------:R-:W-:-:S07]  /*2ff0*/  MOV R27, R5 ;  /* 0x00000005001b7202 */ /* 0x000fce0000000f00 */
.L_x_205:
[----:B------:R-:W-:Y:S05]  /*3000*/  BSYNC B1 ;  /* 0x0000000000017941 */ /* 0x000fea0003800000 */
.L_x_204:
        /* <DEDUP_REMOVED lines=43> */
.L_x_207:
[----:B------:R-:W-:Y:S05]  /*32c0*/  BSYNC B1 ;  /* 0x0000000000017941 */ /* 0x000fea0003800000 */
.L_x_206:
[----:B------:R-:W-:-:S11]  /*32d0*/  DADD R28, R28, -R32 ;  /* 0x000000001c1c7229 */ /* 0x000fd60000000820 */
.L_x_190:
[----:B------:R-:W-:Y:S01]  /*32e0*/  UMOV UR12, 0xf0000000 ;  /* 0xf0000000000c7882 */ /* 0x000fe20000000000 */
[----:B------:R-:W-:Y:S01]  /*32f0*/  UMOV UR13, 0x380fffff ;  /* 0x380fffff000d7882 */ /* 0x000fe20000000000 */
[----:B------:R-:W0:Y:S01]  /*3300*/  F2F.F32.F64 R0, R30 ;  /* 0x0000001e00007310 */ /* 0x000e220000301000 */
[----:B------:R-:W-:Y:S01]  /*3310*/  DSETP.GEU.AND P5, PT, |R30|, UR12, PT ;  /* 0x0000000c1e007e2a */ /* 0x000fe2000bfae200 */
[----:B------:R-:W-:Y:S01]  /*3320*/  ISETP.NE.AND P6, PT, R56, RZ, PT ;  /* 0x000000ff3800720c */ /* 0x000fe20003fc5270 */
[----:B------:R-:W-:Y:S01]  /*3330*/  DSETP.GEU.AND P4, PT, |R36|, UR12, PT ;  /* 0x0000000c24007e2a */ /* 0x000fe2000bf8e200 */
[----:B------:R-:W-:Y:S04]  /*3340*/  BSSY B0, `(.L_x_208) ;  /* 0x0000049000007945 */ /* 0x000fe80003800000 */
[----:B------:R-:W1:Y:S07]  /*3350*/  F2F.F32.F64 R44, R36 ;  /* 0x00000024002c7310 */ /* 0x000e6e0000301000 */
[----:B0-----:R-:W-:Y:S01]  /*3360*/  @!P5 FMUL R0, R0, 1.175494350822287508e-38 ;  /* 0x008000000000d820 */ /* 0x001fe20000400000 */
[----:B------:R-:W0:Y:S01]  /*3370*/  F2F.F32.F64 R45, R38 ;  /* 0x00000026002d7310 */ /* 0x000e220000301000 */
[----:B------:R-:W-:Y:S01]  /*3380*/  DSETP.GEU.AND P5, PT, |R38|, UR12, PT ;  /* 0x0000000c26007e2a */ /* 0x000fe2000bfae200 */
[----:B-1----:R-:W-:-:S06]  /*3390*/  @!P4 FMUL R44, R44, 1.175494350822287508e-38 ;  /* 0x008000002c2cc820 */ /* 0x002fcc0000400000 */
[----:B------:R-:W1:Y:S01]  /*33a0*/  F2F.F32.F64 R38, R28 ;  /* 0x0000001c00267310 */ /* 0x000e620000301000 */
[----:B------:R-:W-:-:S06]  /*33b0*/  DSETP.GEU.AND P4, PT, |R28|, UR12, PT ;  /* 0x0000000c1c007e2a */ /* 0x000fcc000bf8e200 */
[----:B0-----:R-:W-:-:S08]  /*33c0*/  @!P5 FMUL R45, R45, 1.175494350822287508e-38 ;  /* 0x008000002d2dd820 */ /* 0x001fd00000400000 */
[----:B-1----:R-:W-:Y:S01]  /*33d0*/  @!P4 FMUL R38, R38, 1.175494350822287508e-38 ;  /* 0x008000002626c820 */ /* 0x002fe20000400000 */
[----:B------:R-:W-:Y:S06]  /*33e0*/  @!P6 BRA `(.L_x_209) ;  /* 0x000000000098e947 */ /* 0x000fec0003800000 */
[-C--:B------:R-:W-:Y:S02]  /*33f0*/  @!P1 LEA R4, P6, R8, R22.reuse, 0x2 ;  /* 0x0000001608049211 */ /* 0x080fe400078c10ff */
[-C--:B------:R-:W-:Y:S02]  /*3400*/  @P0 LEA R24, P5, R6, R22.reuse, 0x2 ;  /* 0x0000001606180211 */ /* 0x080fe400078a10ff */
[----:B------:R-:W-:Y:S02]  /*3410*/  @!P2 LEA R26, P4, R11, R22, 0x2 ;  /* 0x000000160b1aa211 */ /* 0x000fe400078810ff */
[-C--:B------:R-:W-:Y:S02]  /*3420*/  @!P1 LEA.HI.X R5, R8, R23.reuse, R9, 0x2, P6 ;  /* 0x0000001708059211 */ /* 0x080fe400030f1409 */
[C---:B------:R-:W-:Y:S02]  /*3430*/  @P0 LEA.HI.X R25, R6.reuse, R23, R7, 0x2, P5 ;  /* 0x0000001706190211 */ /* 0x040fe400028f1407 */
[----:B------:R-:W-:-:S02]  /*3440*/  @P0 LEA R28, P6, R6, R20, 0x2 ;  /* 0x00000014061c0211 */ /* 0x000fc400078c10ff */
[----:B------:R-:W-:Y:S01]  /*3450*/  @!P1 LEA R30, P5, R8, R20, 0x2 ;  /* 0x00000014081e9211 */ /* 0x000fe200078a10ff */
[----:B------:R0:W-:Y:S01]  /*3460*/  @P0 STG.E desc[UR6][R24.64], R0 ;  /* 0x0000000018000986 */ /* 0x0001e2000c101906 */
[----:B------:R-:W-:Y:S02]  /*3470*/  @!P2 LEA.HI.X R27, R11, R23, R12, 0x2, P4 ;  /* 0x000000170b1ba211 */ /* 0x000fe400020f140c */
[CC--:B------:R-:W-:Y:S01]  /*3480*/  @P0 LEA R32, P4, R6.reuse, R18.reuse, 0x2 ;  /* 0x0000001206200211 */ /* 0x0c0fe200078810ff */
[----:B------:R0:W-:Y:S01]  /*3490*/  @!P1 STG.E desc[UR6][R4.64], R44 ;  /* 0x0000002c04009986 */ /* 0x0001e2000c101906 */
[-C--:B------:R-:W-:Y:S02]  /*34a0*/  @P0 LEA.HI.X R29, R6, R21.reuse, R7, 0x2, P6 ;  /* 0x00000015061d0211 */ /* 0x080fe400030f1407 */
[C---:B------:R-:W-:Y:S01]  /*34b0*/  @!P1 LEA.HI.X R31, R8.reuse, R21, R9, 0x2, P5 ;  /* 0x00000015081f9211 */ /* 0x040fe200028f1409 */
[----:B------:R0:W-:Y:S01]  /*34c0*/  @!P2 STG.E desc[UR6][R26.64], R45 ;  /* 0x0000002d1a00a986 */ /* 0x0001e2000c101906 */
[----:B------:R-:W-:-:S02]  /*34d0*/  @!P1 LEA R34, P6, R8, R18, 0x2 ;  /* 0x0000001208229211 */ /* 0x000fc400078c10ff */
[C---:B------:R-:W-:Y:S02]  /*34e0*/  @!P2 LEA R36, P5, R11.reuse, R20, 0x2 ;  /* 0x000000140b24a211 */ /* 0x040fe400078a10ff */
[-C--:B------:R-:W-:Y:S02]  /*34f0*/  @P0 LEA.HI.X R33, R6, R19.reuse, R7, 0x2, P4 ;  /* 0x0000001306210211 */ /* 0x080fe400020f1407 */
[C---:B------:R-:W-:Y:S02]  /*3500*/  @!P2 LEA R6, P4, R11.reuse, R18, 0x2 ;  /* 0x000000120b06a211 */ /* 0x040fe400078810ff */
[----:B------:R-:W-:Y:S02]  /*3510*/  @!P1 LEA.HI.X R35, R8, R19, R9, 0x2, P6 ;  /* 0x0000001308239211 */ /* 0x000fe400030f1409 */
[----:B------:R-:W-:Y:S02]  /*3520*/  @!P2 LEA.HI.X R37, R11, R21, R12, 0x2, P5 ;  /* 0x000000150b25a211 */ /* 0x000fe400028f140c */
[----:B------:R-:W-:-:S02]  /*3530*/  @!P3 LEA R8, P5, R14, R22, 0x2 ;  /* 0x000000160e08b211 */ /* 0x000fc400078a10ff */
[----:B------:R-:W-:Y:S02]  /*3540*/  @!P2 LEA.HI.X R7, R11, R19, R12, 0x2, P4 ;  /* 0x000000130b07a211 */ /* 0x000fe400020f140c */
[C---:B------:R-:W-:Y:S02]  /*3550*/  @!P3 LEA.HI.X R9, R14.reuse, R23, R15, 0x2, P5 ;  /* 0x000000170e09b211 */ /* 0x040fe400028f140f */
[----:B------:R-:W-:-:S03]  /*3560*/  @!P3 LEA R46, P4, R14, R20, 0x2 ;  /* 0x000000140e2eb211 */ /* 0x000fc600078810ff */
[----:B------:R0:W-:Y:S01]  /*3570*/  @!P3 STG.E desc[UR6][R8.64], R38 ;  /* 0x000000260800b986 */ /* 0x0001e2000c101906 */
[----:B------:R-:W-:-:S03]  /*3580*/  @!P3 LEA.HI.X R47, R14, R21, R15, 0x2, P4 ;  /* 0x000000150e2fb211 */ /* 0x000fc600020f140f */
[----:B------:R0:W-:Y:S04]  /*3590*/  @P0 STG.E desc[UR6][R28.64], R10 ;  /* 0x0000000a1c000986 */ /* 0x0001e8000c101906 */
[----:B------:R0:W-:Y:S04]  /*35a0*/  @!P1 STG.E desc[UR6][R30.64], R13 ;  /* 0x0000000d1e009986 */ /* 0x0001e8000c101906 */
[----:B------:R0:W-:Y:S04]  /*35b0*/  @!P2 STG.E desc[UR6][R36.64], R16 ;  /* 0x000000102400a986 */ /* 0x0001e8000c101906 */
[----:B------:R0:W-:Y:S04]  /*35c0*/  @!P3 STG.E desc[UR6][R46.64], R17 ;  /* 0x000000112e00b986 */ /* 0x0001e8000c101906 */
[----:B------:R0:W-:Y:S04]  /*35d0*/  @P0 STG.E desc[UR6][R32.64], R40 ;  /* 0x0000002820000986 */ /* 0x0001e8000c101906 */
[----:B------:R0:W-:Y:S04]  /*35e0*/  @!P1 STG.E desc[UR6][R34.64], R41 ;  /* 0x0000002922009986 */ /* 0x0001e8000c101906 */
[----:B------:R0:W-:Y:S01]  /*35f0*/  @!P2 STG.E desc[UR6][R6.64], R42 ;  /* 0x0000002a0600a986 */ /* 0x0001e2000c101906 */
[----:B------:R-:W-:Y:S05]  /*3600*/  @P3 BRA `(.L_x_210) ;  /* 0x0000000000703947 */ /* 0x000fea0003800000 */
[----:B0-----:R-:W-:-:S04]  /*3610*/  LEA R4, P0, R14, R18, 0x2 ;  /* 0x000000120e047211 */ /* 0x001fc800078010ff */
[----:B------:R-:W-:-:S05]  /*3620*/  LEA.HI.X R5, R14, R19, R15, 0x2, P0 ;  /* 0x000000130e057211 */ /* 0x000fca00000f140f */
[----:B------:R1:W-:Y:S01]  /*3630*/  STG.E desc[UR6][R4.64], R43 ;  /* 0x0000002b04007986 */ /* 0x0003e2000c101906 */
[----:B------:R-:W-:Y:S05]  /*3640*/  BRA `(.L_x_210) ;  /* 0x0000000000607947 */ /* 0x000fea0003800000 */
.L_x_209:
[-C--:B------:R-:W-:Y:S02]  /*3650*/  @!P1 LEA R4, P5, R8, R22.reuse, 0x2 ;  /* 0x0000001608049211 */ /* 0x080fe400078a10ff */
[----:B------:R-:W-:Y:S02]  /*3660*/  @P0 LEA R16, P6, R6, R22, 0x2 ;  /* 0x0000001606100211 */ /* 0x000fe400078c10ff */
[-C--:B------:R-:W-:Y:S02]  /*3670*/  @!P1 LEA.HI.X R5, R8, R23.reuse, R9, 0x2, P5 ;  /* 0x0000001708059211 */ /* 0x080fe400028f1409 */
[-C--:B------:R-:W-:Y:S02]  /*3680*/  @P0 LEA R24, P4, R6, R18.reuse, 0x2 ;  /* 0x0000001206180211 */ /* 0x080fe400078810ff */
[----:B------:R-:W-:Y:S02]  /*3690*/  @!P1 LEA R26, P5, R8, R18, 0x2 ;  /* 0x00000012081a9211 */ /* 0x000fe400078a10ff */
[----:B------:R-:W-:-:S02]  /*36a0*/  @P0 LEA.HI.X R17, R6, R23, R7, 0x2, P6 ;  /* 0x0000001706110211 */ /* 0x000fc400030f1407 */
[CC--:B------:R-:W-:Y:S02]  /*36b0*/  @!P2 LEA R28, P6, R11.reuse, R22.reuse, 0x2 ;  /* 0x000000160b1ca211 */ /* 0x0c0fe400078c10ff */
[-C--:B------:R-:W-:Y:S01]  /*36c0*/  @P0 LEA.HI.X R25, R6, R19.reuse, R7, 0x2, P4 ;  /* 0x0000001306190211 */ /* 0x080fe200020f1407 */
[----:B------:R2:W-:Y:S01]  /*36d0*/  @P0 STG.E desc[UR6][R16.64], R0 ;  /* 0x0000000010000986 */ /* 0x0005e2000c101906 */
[----:B------:R-:W-:Y:S02]  /*36e0*/  @!P1 LEA.HI.X R27, R8, R19, R9, 0x2, P5 ;  /* 0x00000013081b9211 */ /* 0x000fe400028f1409 */
[----:B------:R-:W-:Y:S01]  /*36f0*/  @!P3 LEA R6, P5, R14, R22, 0x2 ;  /* 0x000000160e06b211 */ /* 0x000fe200078a10ff */
[----:B------:R2:W-:Y:S01]  /*3700*/  @!P1 STG.E desc[UR6][R4.64], R44 ;  /* 0x0000002c04009986 */ /* 0x0005e2000c101906 */
[C---:B------:R-:W-:Y:S02]  /*3710*/  @!P2 LEA R8, P4, R11.reuse, R18, 0x2 ;  /* 0x000000120b08a211 */ /* 0x040fe400078810ff */
[----:B------:R-:W-:-:S02]  /*3720*/  @!P2 LEA.HI.X R29, R11, R23, R12, 0x2, P6 ;  /* 0x000000170b1da211 */ /* 0x000fc400030f140c */
[C---:B------:R-:W-:Y:S02]  /*3730*/  @!P3 LEA R10, P6, R14.reuse, R18, 0x2 ;  /* 0x000000120e0ab211 */ /* 0x040fe400078c10ff */
[C-C-:B------:R-:W-:Y:S01]  /*3740*/  @!P3 LEA.HI.X R7, R14.reuse, R23, R15.reuse, 0x2, P5 ;  /* 0x000000170e07b211 */ /* 0x140fe200028f140f */
[----:B------:R2:W-:Y:S01]  /*3750*/  @!P2 STG.E desc[UR6][R28.64], R45 ;  /* 0x0000002d1c00a986 */ /* 0x0005e2000c101906 */
[-C--:B------:R-:W-:Y:S02]  /*3760*/  @!P2 LEA.HI.X R9, R11, R19.reuse, R12, 0x2, P4 ;  /* 0x000000130b09a211 */ /* 0x080fe400020f140c */
[----:B------:R-:W-:Y:S01]  /*3770*/  @!P3 LEA.HI.X R11, R14, R19, R15, 0x2, P6 ;  /* 0x000000130e0bb211 */ /* 0x000fe200030f140f */
[----:B------:R2:W-:Y:S04]  /*3780*/  @!P3 STG.E desc[UR6][R6.64], R38 ;  /* 0x000000260600b986 */ /* 0x0005e8000c101906 */
[----:B------:R2:W-:Y:S04]  /*3790*/  @P0 STG.E desc[UR6][R24.64], R40 ;  /* 0x0000002818000986 */ /* 0x0005e8000c101906 */
[----:B------:R2:W-:Y:S04]  /*37a0*/  @!P1 STG.E desc[UR6][R26.64], R41 ;  /* 0x000000291a009986 */ /* 0x0005e8000c101906 */
[----:B------:R2:W-:Y:S04]  /*37b0*/  @!P2 STG.E desc[UR6][R8.64], R42 ;  /* 0x0000002a0800a986 */ /* 0x0005e8000c101906 */
[----:B------:R2:W-:Y:S02]  /*37c0*/  @!P3 STG.E desc[UR6][R10.64], R43 ;  /* 0x0000002b0a00b986 */ /* 0x0005e4000c101906 */
.L_x_210:
[----:B------:R-:W-:Y:S05]  /*37d0*/  BSYNC B0 ;  /* 0x0000000000007941 */ /* 0x000fea0003800000 */
.L_x_208:
[----:B012---:R-:W-:Y:S01]  /*37e0*/  MOV R5, R54 ;  /* 0x0000003600057202 */ /* 0x007fe20000000f00 */
[----:B------:R-:W-:-:S04]  /*37f0*/  IMAD.MOV.U32 R4, RZ, RZ, R55 ;  /* 0x000000ffff047224 */ /* 0x000fc800078e0037 */
[----:B------:R-:W-:-:S04]  /*3800*/  IMAD.WIDE.U32 R4, R53, 0x4, R4 ;  /* 0x0000000435047825 */ /* 0x000fc800078e0004 */
[----:B------:R-:W-:Y:S01]  /*3810*/  IMAD.MOV.U32 R55, RZ, RZ, R4 ;  /* 0x000000ffff377224 */ /* 0x000fe200078e0004 */
[C---:B------:R-:W-:Y:S01]  /*3820*/  ISETP.GE.U32.AND P0, PT, R4.reuse, 0x10000, PT ;  /* 0x000100000400780c */ /* 0x040fe20003f06070 */
[----:B------:R-:W-:Y:S01]  /*3830*/  IMAD.MOV.U32 R54, RZ, RZ, R5 ;  /* 0x000000ffff367224 */ /* 0x000fe200078e0005 */
[----:B------:R-:W-:Y:S02]  /*3840*/  ISETP.LT.U32.AND P1, PT, R4, R49, PT ;  /* 0x000000310400720c */ /* 0x000fe40003f21070 */
[C---:B------:R-:W-:Y:S02]  /*3850*/  ISETP.GE.U32.AND.EX P0, PT, R5.reuse, RZ, PT, P0 ;  /* 0x000000ff0500720c */ /* 0x040fe40003f06100 */
[----:B------:R-:W-:-:S13]  /*3860*/  ISETP.LT.AND.EX P1, PT, R5, R52, PT, P1 ;  /* 0x000000340500720c */ /* 0x000fda0003f21310 */
[----:B------:R-:W-:Y:S05]  /*3870*/  @!P0 BRA P1, `(.L_x_211) ;  /* 0xffffffcc001c8947 */ /* 0x000fea000083ffff */
[----:B------:R-:W-:Y:S05]  /*3880*/  EXIT ;  /* 0x000000000000794d */ /* 0x000fea0003800000 */
.L_x_172:
[----:B------:R-:W0:Y:S02]  /*3890*/  S2R R6, SR_TID.X ;  /* 0x0000000000067919 */ /* 0x000e240000002100 */
[----:B0-----:R-:W-:-:S03]  /*38a0*/  IMAD.WIDE.U32 R4, R6, 0x4, RZ ;  /* 0x0000000406047825 */ /* 0x001fc600078e00ff */
[----:B------:R-:W-:-:S04]  /*38b0*/  ISETP.GE.U32.AND P0, PT, R4, R49, PT ;  /* 0x000000310400720c */ /* 0x000fc80003f06070 */
[----:B------:R-:W-:-:S04]  /*38c0*/  ISETP.GE.AND.EX P0, PT, R5, R52, PT, P0 ;  /* 0x000000340500720c */ /* 0x000fc80003f06300 */
[----:B------:R-:W-:-:S13]  /*38d0*/  ISETP.GT.U32.OR P0, PT, R6, 0x3fff, P0 ;  /* 0x00003fff0600780c */ /* 0x000fda0000704470 */
[----:B------:R-:W-:Y:S05]  /*38e0*/  @P0 EXIT ;  /* 0x000000000000094d */ /* 0x000fea0003800000 */
[----:B------:R-:W-:Y:S01]  /*38f0*/  HFMA2.MMA R7, -RZ, RZ, 0, 0 ;  /* 0x00000000ff077435 */ /* 0x000fe200000001ff */
[----:B------:R-:W-:Y:S01]  /*3900*/  ULDC UR5, c[0x0][0x0] ;  /* 0x0000000000057ab9 */ /* 0x000fe20000000800 */
[----:B------:R-:W-:Y:S01]  /*3910*/  ULDC.64 UR10, c[0x0][0xff8] ;  /* 0x0003fe00000a7ab9 */ /* 0x000fe20000000a00 */
[----:B------:R-:W-:Y:S01]  /*3920*/  ULDC.64 UR16, c[0x0][0x1000] ;  /* 0x0004000000107ab9 */ /* 0x000fe20000000a00 */
[----:B------:R-:W-:Y:S01]  /*3930*/  ULDC.U8 UR14, c[0x0][0x1008] ;  /* 0x00040200000e7ab9 */ /* 0x000fe20000000000 */
[----:B------:R-:W-:-:S06]  /*3940*/  ULDC.64 UR8, c[0x0][0x1010] ;  /* 0x0004040000087ab9 */ /* 0x000fcc0000000a00 */
.L_x_247:
[C---:B0-----:R-:W-:Y:S01]  /*3950*/  IMAD.SHL.U32 R37, R6.reuse, 0x10, RZ ;  /* 0x0000001006257824 */ /* 0x041fe200078e00ff */
[----:B------:R-:W-:-:S04]  /*3960*/  SHF.L.U64.HI R5, R6, 0x4, R7 ;  /* 0x0000000406057819 */ /* 0x000fc80000010207 */
[-C--:B------:R-:W-:Y:S02]  /*3970*/  IADD3 R38, P0, R22, R37.reuse, RZ ;  /* 0x0000002516267210 */ /* 0x080fe40007f1e0ff */
[-C--:B------:R-:W-:Y:S02]  /*3980*/  IADD3 R28, P1, R20, R37.reuse, RZ ;  /* 0x00000025141c7210 */ /* 0x080fe40007f3e0ff */
[----:B------:R-:W-:Y:S01]  /*3990*/  IADD3 R36, P2, R18, R37, RZ ;  /* 0x0000002512247210 */ /* 0x000fe20007f5e0ff */
[----:B------:R-:W-:Y:S01]  /*39a0*/  IMAD.X R39, R23, 0x1, R5, P0 ;  /* 0x0000000117277824 */ /* 0x000fe200000e0605 */
[----:B------:R-:W-:-:S03]  /*39b0*/  IADD3.X R29, R21, R5, RZ, P1, !PT ;  /* 0x00000005151d7210 */ /* 0x000fc60000ffe4ff */
[----:B------:R-:W-:Y:S01]  /*39c0*/  IMAD.X R37, R19, 0x1, R5, P2 ;  /* 0x0000000113257824 */ /* 0x000fe200010e0605 */
[----:B------:R0:W5:Y:S04]  /*39d0*/  LDG.E.128 R12, desc[UR6][R38.64] ;  /* 0x00000006260c7981 */ /* 0x000168000c1e1d00 */
[----:B------:R-:W5:Y:S04]  /*39e0*/  LDG.E.128 R28, desc[UR6][R28.64] ;  /* 0x000000061c1c7981 */ /* 0x000f68000c1e1d00 */
[----:B------:R0:W5:Y:S01]  /*39f0*/  LDG.E.128 R8, desc[UR6][R36.64] ;  /* 0x0000000624087981 */ /* 0x000162000c1e1d00 */
[----:B------:R-:W-:-:S04]  /*3a00*/  ISETP.NE.U32.AND P0, PT, RZ, UR8, PT ;  /* 0x00000008ff007c0c */ /* 0x000fc8000bf05070 */
[----:B------:R-:W-:-:S13]  /*3a10*/  ISETP.NE.AND.EX P0, PT, RZ, UR9, PT, P0 ;  /* 0x00000009ff007c0c */ /* 0x000fda000bf05300 */
[----:B0-----:R-:W-:Y:S05]  /*3a20*/  @!P0 BRA `(.L_x_212) ;  /* 0x0000001000988947 */ /* 0x001fea0003800000 */
[----:B------:R-:W0:Y:S02]  /*3a30*/  LDC.64 R26, c[0x0][0x1010] ;  /* 0x00040400ff1a7b82 */ /* 0x000e240000000a00 */
[----:B0-----:R-:W2:Y:S01]  /*3a40*/  LDG.E R26, desc[UR6][R26.64] ;  /* 0x000000061a1a7981 */ /* 0x001ea2000c1e1900 */
[----:B------:R-:W-:Y:S02]  /*3a50*/  IMAD.MOV.U32 R4, RZ, RZ, 0x1 ;  /* 0x00000001ff047424 */ /* 0x000fe400078e00ff */
[----:B-----5:R-:W-:Y:S01]  /*3a60*/  FMUL.FTZ R34, R28, 1 ;  /* 0x3f8000001c227820 */ /* 0x020fe20000410000 */
        /* <DEDUP_REMOVED lines=24> */
.L_x_214:
[----:B------:R-:W-:Y:S05]  /*3bf0*/  BSYNC B1 ;  /* 0x0000000000017941 */ /* 0x000fea0003800000 */
.L_x_213:
        /* <DEDUP_REMOVED lines=46> */
.L_x_216:
[----:B------:R-:W-:Y:S05]  /*3ee0*/  BSYNC B1 ;  /* 0x0000000000017941 */ /* 0x000fea0003800000 */
.L_x_215:
[----:B------:R-:W0:Y:S01]  /*3ef0*/  MUFU.RCP64H R25, R17 ;  /* 0x0000001100197308 */ /* 0x000e220000001800 */
[----:B------:R-:W-:Y:S01]  /*3f00*/  MOV R24, 0x1 ;  /* 0x0000000100187802 */ /* 0x000fe20000000f00 */
[----:B------:R-:W-:Y:S01]  /*3f10*/  FMUL.FTZ R34, R29, 1 ;  /* 0x3f8000001d227820 */ /* 0x000fe20000410000 */
[----:B------:R-:W-:Y:S05]  /*3f20*/  BSSY B1, `(.L_x_217) ;  /* 0x0000017000017945 */ /* 0x000fea0003800000 */
[----:B------:R-:W1:Y:S01]  /*3f30*/  F2F.F64.F32 R34, R34 ;  /* 0x0000002200227310 */ /* 0x000e620000201800 */
[----:B0-----:R-:W-:Y:S01]  /*3f40*/  DFMA R26, -R16, R24, 1 ;  /* 0x3ff00000101a742b */ /* 0x001fe20000000118 */
[----:B-1----:R-:W-:-:S07]  /*3f50*/  FSETP.GEU.AND P3, PT, |R35|, 6.5827683646048100446e-37, PT ;  /* 0x036000002300780b */ /* 0x002fce0003f6e200 */
[----:B------:R-:W-:-:S08]  /*3f60*/  DFMA R26, R26, R26, R26 ;  /* 0x0000001a1a1a722b */ /* 0x000fd0000000001a */
[----:B------:R-:W-:-:S08]  /*3f70*/  DFMA R26, R24, R26, R24 ;  /* 0x0000001a181a722b */ /* 0x000fd00000000018 */
[----:B------:R-:W-:-:S08]  /*3f80*/  DFMA R24, -R16, R26, 1 ;  /* 0x3ff000001018742b */ /* 0x000fd0000000011a */
[----:B------:R-:W-:-:S08]  /*3f90*/  DFMA R28, R26, R24, R26 ;  /* 0x000000181a1c722b */ /* 0x000fd0000000001a */
[----:B------:R-:W-:-:S08]  /*3fa0*/  DMUL R24, R28, R34 ;  /* 0x000000221c187228 */ /* 0x000fd00000000000 */
[----:B------:R-:W-:-:S08]  /*3fb0*/  DFMA R26, -R16, R24, R34 ;  /* 0x00000018101a722b */ /* 0x000fd00000000122 */
[----:B------:R-:W-:Y:S02]  /*3fc0*/  DFMA R24, R28, R26, R24 ;  /* 0x0000001a1c18722b */ /* 0x000fe40000000018 */
[----:B------:R-:W-:-:S08]  /*3fd0*/  DADD R28, R40, -R4 ;  /* 0x00000000281c7229 */ /* 0x000fd00000000804 */
        /* <DEDUP_REMOVED lines=11> */
.L_x_218:
[----:B------:R-:W-:Y:S05]  /*4090*/  BSYNC B1 ;  /* 0x0000000000017941 */ /* 0x000fea0003800000 */
.L_x_217:
        /* <DEDUP_REMOVED lines=44> */
.L_x_220:
[----:B------:R-:W-:Y:S05]  /*4360*/  BSYNC B1 ;  /* 0x0000000000017941 */ /* 0x000fea0003800000 */
.L_x_219:
[----:B------:R-:W0:Y:S01]  /*4370*/  MUFU.RCP64H R25, R17 ;  /* 0x0000001100197308 */ /* 0x000e220000001800 */
[----:B------:R-:W-:Y:S01]  /*4380*/  MOV R24, 0x1 ;  /* 0x0000000100187802 */ /* 0x000fe20000000f00 */
[----:B------:R-:W-:Y:S01]  /*4390*/  FMUL.FTZ R34, R30, 1 ;  /* 0x3f8000001e227820 */ /* 0x000fe20000410000 */
[----:B------:R-:W-:Y:S01]  /*43a0*/  BSSY B1, `(.L_x_221) ;  /* 0x0000017000017945 */ /* 0x000fe20003800000 */
[----:B------:R-:W-:-:S04]  /*43b0*/  DADD R12, R12, -R4 ;  /* 0x000000000c0c7229 */ /* 0x000fc80000000804 */
        /* <DEDUP_REMOVED lines=21> */
.L_x_222:
[----:B------:R-:W-:Y:S05]  /*4510*/  BSYNC B1 ;  /* 0x0000000000017941 */ /* 0x000fea0003800000 */
.L_x_221:
        /* <DEDUP_REMOVED lines=44> */
.L_x_224:
[----:B------:R-:W-:Y:S05]  /*47e0*/  BSYNC B1 ;  /* 0x0000000000017941 */ /* 0x000fea0003800000 */
.L_x_223:
        /* <DEDUP_REMOVED lines=26> */
.L_x_226:
[----:B------:R-:W-:Y:S05]  /*4990*/  BSYNC B1 ;  /* 0x0000000000017941 */ /* 0x000fea0003800000 */
.L_x_225:
[----:B------:R-:W-:Y:S01]  /*49a0*/  UMOV UR12, 0xf0000000 ;  /* 0xf0000000000c7882 */ /* 0x000fe20000000000 */
[----:B------:R-:W-:Y:S01]  /*49b0*/  UMOV UR13, 0x380fffff ;  /* 0x380fffff000d7882 */ /* 0x000fe20000000000 */
[----:B------:R0:W1:Y:S01]  /*49c0*/  F2F.F32.F64 R0, R24 ;  /* 0x0000001800007310 */ /* 0x0000620000301000 */
[----:B------:R-:W-:Y:S01]  /*49d0*/  DSETP.GEU.AND P2, PT, |R24|, UR12, PT ;  /* 0x0000000c18007e2a */ /* 0x000fe2000bf4e200 */
[----:B------:R-:W-:Y:S01]  /*49e0*/  FMUL.FTZ R15, R15, 1 ;  /* 0x3f8000000f0f7820 */ /* 0x000fe20000410000 */
[----:B------:R-:W-:Y:S05]  /*49f0*/  BSSY B1, `(.L_x_227) ;  /* 0x0000027000017945 */ /* 0x000fea0003800000 */
[----:B------:R-:W-:Y:S01]  /*4a00*/  F2F.F64.F32 R14, R15 ;  /* 0x0000000f000e7310 */ /* 0x000fe20000201800 */
[----:B0-----:R-:W-:-:S06]  /*4a10*/  IMAD.MOV.U32 R24, RZ, RZ, 0x1 ;  /* 0x00000001ff187424 */ /* 0x001fcc00078e00ff */
[----:B-1----:R-:W-:-:S04]  /*4a20*/  @!P2 FMUL R0, R0, 1.175494350822287508e-38 ;  /* 0x008000000000a820 */ /* 0x002fc80000400000 */
        /* <DEDUP_REMOVED lines=35> */
.L_x_228:
[----:B------:R-:W-:Y:S05]  /*4c60*/  BSYNC B1 ;  /* 0x0000000000017941 */ /* 0x000fea0003800000 */
.L_x_227:
[----:B------:R-:W-:Y:S01]  /*4c70*/  DADD R14, R14, -R4 ;  /* 0x000000000e0e7229 */ /* 0x000fe20000000804 */
[----:B------:R-:W-:Y:S10]  /*4c80*/  BRA `(.L_x_229) ;  /* 0x0000001400787947 */ /* 0x000ff40003800000 */
.L_x_212:
        /* <DEDUP_REMOVED lines=41> */
[----:B------:R-:W-:Y:S02]  /*4f20*/  MOV R4, R25 ;  /* 0x0000001900047202 */ /* 0x000fe40000000f00 */
[----:B------:R-:W-:-:S07]  /*4f30*/  MOV R0, 0x4f50 ;  /* 0x00004f5000007802 */ /* 0x000fce0000000f00 */
[----:B------:R-:W-:Y:S05]  /*4f40*/  CALL.REL.NOINC `($__internal_2_$__cuda_sm20_div_rn_f64_full) ;  /* 0x0000001400307944 */ /* 0x000fea0003c00000 */
.L_x_232:
[----:B------:R-:W-:Y:S05]  /*4f50*/  BSYNC B1 ;  /* 0x0000000000017941 */ /* 0x000fea0003800000 */
.L_x_231:
[----:B------:R-:W-:Y:S01]  /*4f60*/  FMUL.FTZ R13, R13, 1 ;  /* 0x3f8000000d0d7820 */ /* 0x000fe20000410000 */
[----:B------:R-:W-:Y:S01]  /*4f70*/  FMUL.FTZ R28, R29, 1 ;  /* 0x3f8000001d1c7820 */ /* 0x000fe20000410000 */
[----:B------:R-:W-:Y:S01]  /*4f80*/  UMOV UR12, 0xf0000000 ;  /* 0xf0000000000c7882 */ /* 0x000fe20000000000 */
[----:B------:R-:W-:Y:S01]  /*4f90*/  UMOV UR13, 0x380fffff ;  /* 0x380fffff000d7882 */ /* 0x000fe20000000000 */
[----:B------:R-:W-:Y:S01]  /*4fa0*/  BSSY B1, `(.L_x_233) ;  /* 0x0000027000017945 */ /* 0x000fe20003800000 */
[----:B------:R0:W-:Y:S08]  /*4fb0*/  F2F.F64.F32 R24, R28 ;  /* 0x0000001c00187310 */ /* 0x0001f00000201800 */
        /* <DEDUP_REMOVED lines=26> */
[----:B------:R-:W-:Y:S01]  /*5160*/  FSETP.GT.AND P1, PT, |R28|, 1.469367938527859385e-39, PT ;  /* 0x001000001c00780b */ /* 0x000fe20003f24200 */
[----:B------:R-:W-:-:S12]  /*5170*/  DADD R28, R16, -R4 ;  /* 0x00000000101c7229 */ /* 0x000fd80000000804 */
[----:B------:R-:W-:Y:S05]  /*5180*/  @P1 BRA P2, `(.L_x_234) ;  /* 0x0000000000201947 */ /* 0x000fea0001000000 */
[----:B------:R-:W-:Y:S01]  /*5190*/  MOV R33, R34 ;  /* 0x0000002200217202 */ /* 0x000fe20000000f00 */
[----:B------:R-:W-:Y:S01]  /*51a0*/  IMAD.MOV.U32 R32, RZ, RZ, R35 ;  /* 0x000000ffff207224 */ /* 0x000fe200078e0023 */
[----:B------:R-:W-:Y:S01]  /*51b0*/  MOV R5, R26 ;  /* 0x0000001a00057202 */ /* 0x000fe20000000f00 */
[----:B------:R-:W-:Y:S01]  /*51c0*/  IMAD.MOV.U32 R4, RZ, RZ, R27 ;  /* 0x000000ffff047224 */ /* 0x000fe200078e001b */
[----:B------:R-:W-:-:S07]  /*51d0*/  MOV R0, 0x51f0 ;  /* 0x000051f000007802 */ /* 0x000fce0000000f00 */
[----:B------:R-:W-:Y:S05]  /*51e0*/  CALL.REL.NOINC `($__internal_2_$__cuda_sm20_div_rn_f64_full) ;  /* 0x0000001000887944 */ /* 0x000fea0003c00000 */
[----:B------:R-:W-:Y:S01]  /*51f0*/  MOV R24, R4 ;  /* 0x0000000400187202 */ /* 0x000fe20000000f00 */
[----:B------:R-:W-:-:S07]  /*5200*/  IMAD.MOV.U32 R25, RZ, RZ, R5 ;  /* 0x000000ffff197224 */ /* 0x000fce00078e0005 */
.L_x_234:
[----:B------:R-:W-:Y:S05]  /*5210*/  BSYNC B1 ;  /* 0x0000000000017941 */ /* 0x000fea0003800000 */
.L_x_233:
        /* <DEDUP_REMOVED lines=41> */
.L_x_236:
[----:B------:R-:W-:Y:S05]  /*54b0*/  BSYNC B1 ;  /* 0x0000000000017941 */ /* 0x000fea0003800000 */
.L_x_235:
        /* <DEDUP_REMOVED lines=43> */
.L_x_238:
[----:B------:R-:W-:Y:S05]  /*5770*/  BSYNC B1 ;  /* 0x0000000000017941 */ /* 0x000fea0003800000 */
.L_x_237:
[----:B------:R-:W-:Y:S01]  /*5780*/  DADD R14, R14, -R24 ;  /* 0x000000000e0e7229 */ /* 0x000fe20000000818 */
[----:B------:R-:W-:Y:S10]  /*5790*/  BRA `(.L_x_229) ;  /* 0x0000000800b47947 */ /* 0x000ff40003800000 */
.L_x_230:
        /* <DEDUP_REMOVED lines=41> */
.L_x_240:
[----:B------:R-:W-:Y:S05]  /*5a30*/  BSYNC B1 ;  /* 0x0000000000017941 */ /* 0x000fea0003800000 */
.L_x_239:
        /* <DEDUP_REMOVED lines=43> */
.L_x_242:
[----:B------:R-:W-:Y:S05]  /*5cf0*/  BSYNC B1 ;  /* 0x0000000000017941 */ /* 0x000fea0003800000 */
.L_x_241:
        /* <DEDUP_REMOVED lines=41> */
.L_x_244:
[----:B------:R-:W-:Y:S05]  /*5f90*/  BSYNC B1 ;  /* 0x0000000000017941 */ /* 0x000fea0003800000 */
.L_x_243:
        /* <DEDUP_REMOVED lines=43> */
.L_x_246:
[----:B------:R-:W-:Y:S05]  /*6250*/  BSYNC B1 ;  /* 0x0000000000017941 */ /* 0x000fea0003800000 */
.L_x_245:
[----:B------:R-:W-:-:S11]  /*6260*/  DADD R14, R14, -R24 ;  /* 0x000000000e0e7229 */ /* 0x000fd60000000818 */
.L_x_229:
[----:B------:R-:W-:Y:S01]  /*6270*/  UMOV UR12, 0xf0000000 ;  /* 0xf0000000000c7882 */ /* 0x000fe20000000000 */
[----:B------:R-:W-:Y:S01]  /*6280*/  UMOV UR13, 0x380fffff ;  /* 0x380fffff000d7882 */ /* 0x000fe20000000000 */
[----:B------:R-:W0:Y:S01]  /*6290*/  F2F.F32.F64 R27, R14 ;  /* 0x0000000e001b7310 */ /* 0x000e220000301000 */
[----:B------:R-:W-:Y:S02]  /*62a0*/  DSETP.GEU.AND P0, PT, |R14|, UR12, PT ;  /* 0x0000000c0e007e2a */ /* 0x000fe4000bf0e200 */
[----:B------:R-:W-:Y:S02]  /*62b0*/  DSETP.GEU.AND P1, PT, |R30|, UR12, PT ;  /* 0x0000000c1e007e2a */ /* 0x000fe4000bf2e200 */
[----:B------:R-:W-:Y:S02]  /*62c0*/  DSETP.GEU.AND P2, PT, |R12|, UR12, PT ;  /* 0x0000000c0c007e2a */ /* 0x000fe4000bf4e200 */
[----:B------:R-:W-:Y:S01]  /*62d0*/  DSETP.GEU.AND P3, PT, |R28|, UR12, PT ;  /* 0x0000000c1c007e2a */ /* 0x000fe2000bf6e200 */
[----:B------:R-:W1:Y:S07]  /*62e0*/  F2F.F32.F64 R26, R30 ;  /* 0x0000001e001a7310 */ /* 0x000e6e0000301000 */
[----:B0-----:R-:W-:Y:S01]  /*62f0*/  @!P0 FMUL R27, R27, 1.175494350822287508e-38 ;  /* 0x008000001b1b8820 */ /* 0x001fe20000400000 */
[----:B------:R-:W0:Y:S01]  /*6300*/  F2F.F32.F64 R25, R12 ;  /* 0x0000000c00197310 */ /* 0x000e220000301000 */
[----:B------:R-:W-:-:S04]  /*6310*/  IADD3 R6, P0, R6, UR5, RZ ;  /* 0x0000000506067c10 */ /* 0x000fc8000ff1e0ff */
[----:B------:R-:W-:Y:S01]  /*6320*/  SHF.L.U32 R0, R6, 0x2, RZ ;  /* 0x0000000206007819 */ /* 0x000fe200000006ff */
[----:B------:R-:W-:Y:S02]  /*6330*/  IMAD.X R7, RZ, RZ, R7, P0 ;  /* 0x000000ffff077224 */ /* 0x000fe400000e0607 */
[----:B-1----:R-:W-:Y:S01]  /*6340*/  @!P1 FMUL R26, R26, 1.175494350822287508e-38 ;  /* 0x008000001a1a9820 */ /* 0x002fe20000400000 */
[----:B------:R-:W1:Y:S01]  /*6350*/  F2F.F32.F64 R24, R28 ;  /* 0x0000001c00187310 */ /* 0x000e620000301000 */
[----:B------:R-:W-:Y:S02]  /*6360*/  ISETP.GE.U32.AND P0, PT, R0, R49, PT ;  /* 0x000000310000720c */ /* 0x000fe40003f06070 */
[C---:B------:R-:W-:Y:S02]  /*6370*/  ISETP.LT.U32.AND P1, PT, R6.reuse, 0x4000, PT ;  /* 0x000040000600780c */ /* 0x040fe40003f21070 */
[----:B------:R-:W-:Y:S01]  /*6380*/  SHF.L.U64.HI R5, R6, 0x2, R7 ;  /* 0x0000000206057819 */ /* 0x000fe20000010207 */
[----:B0-----:R-:W-:Y:S01]  /*6390*/  @!P2 FMUL R25, R25, 1.175494350822287508e-38 ;  /* 0x008000001919a820 */ /* 0x001fe20000400000 */
[----:B------:R-:W-:-:S02]  /*63a0*/  ISETP.LT.U32.AND.EX P1, PT, R7, RZ, PT, P1 ;  /* 0x000000ff0700720c */ /* 0x000fc40003f21110 */
[----:B------:R-:W-:Y:S01]  /*63b0*/  ISETP.GE.AND.EX P0, PT, R5, R52, PT, P0 ;  /* 0x000000340500720c */ /* 0x000fe20003f06300 */
[----:B-1----:R-:W-:-:S05]  /*63c0*/  @!P3 FMUL R24, R24, 1.175494350822287508e-38 ;  /* 0x008000001818b820 */ /* 0x002fca0000400000 */
[----:B------:R0:W-:Y:S04]  /*63d0*/  STG.E.128 desc[UR6][R38.64], R24 ;  /* 0x0000001826007986 */ /* 0x0001e8000c101d06 */
[----:B------:R0:W-:Y:S03]  /*63e0*/  STG.E.128 desc[UR6][R36.64], R8 ;  /* 0x0000000824007986 */ /* 0x0001e6000c101d06 */
[----:B------:R-:W-:Y:S05]  /*63f0*/  @!P0 BRA P1, `(.L_x_247) ;  /* 0xffffffd400548947 */ /* 0x000fea000083ffff */
[----:B------:R-:W-:Y:S05]  /*6400*/  EXIT ;  /* 0x000000000000794d */ /* 0x000fea0003800000 */
        .weak           $__internal_2_$__cuda_sm20_div_rn_f64_full
        .type           $__internal_2_$__cuda_sm20_div_rn_f64_full,@function
        .size           $__internal_2_$__cuda_sm20_div_rn_f64_full,(.L_x_393 - $__internal_2_$__cuda_sm20_div_rn_f64_full)
$__internal_2_$__cuda_sm20_div_rn_f64_full:
[-C--:B------:R-:W-:Y:S01]  /*6410*/  LOP3.LUT R33, R33, R32.reuse, RZ, 0x3c, !PT ;  /* 0x0000002021217212 */ /* 0x080fe200078e3cff */
[----:B------:R-:W-:Y:S01]  /*6420*/  IMAD.MOV.U32 R26, RZ, RZ, R5 ;  /* 0x000000ffff1a7224 */ /* 0x000fe200078e0005 */
[----:B------:R-:W-:Y:S01]  /*6430*/  LOP3.LUT R48, R4, 0x7ff00000, RZ, 0xc0, !PT ;  /* 0x7ff0000004307812 */ /* 0x000fe200078ec0ff */
[----:B------:R-:W-:Y:S01]  /*6440*/  BSSY B0, `(.L_x_248) ;  /* 0x000005e000007945 */ /* 0x000fe20003800000 */
[C---:B------:R-:W-:Y:S02]  /*6450*/  LOP3.LUT R32, R33.reuse, R32, RZ, 0x3c, !PT ;  /* 0x0000002021207212 */ /* 0x040fe400078e3cff */
[----:B------:R-:W-:Y:S02]  /*6460*/  MOV R57, 0x1ca00000 ;  /* 0x1ca0000000397802 */ /* 0x000fe40000000f00 */
[----:B------:R-:W-:Y:S02]  /*6470*/  LOP3.LUT R33, R33, R32, RZ, 0x3c, !PT ;  /* 0x0000002021217212 */ /* 0x000fe400078e3cff */
[----:B------:R-:W-:-:S02]  /*6480*/  MOV R27, R4 ;  /* 0x00000004001b7202 */ /* 0x000fc40000000f00 */
[----:B------:R-:W-:-:S04]  /*6490*/  LOP3.LUT R47, R33, 0x7ff00000, RZ, 0xc0, !PT ;  /* 0x7ff00000212f7812 */ /* 0x000fc800078ec0ff */
[----:B------:R-:W-:-:S04]  /*64a0*/  ISETP.GE.U32.AND P5, PT, R47, R48, PT ;  /* 0x000000302f00720c */ /* 0x000fc80003fa6070 */
[----:B------:R-:W-:Y:S02]  /*64b0*/  SEL R35, R57, 0x63400000, !P5 ;  /* 0x6340000039237807 */ /* 0x000fe40006800000 */
[----:B------:R-:W-:Y:S02]  /*64c0*/  FSETP.GEU.AND P5, PT, |R33|, 1.469367938527859385e-39, PT ;  /* 0x001000002100780b */ /* 0x000fe40003fae200 */
[----:B------:R-:W-:-:S11]  /*64d0*/  LOP3.LUT R35, R35, 0x800fffff, R33, 0xf8, !PT ;  /* 0x800fffff23237812 */ /* 0x000fd600078ef821 */
[----:B------:R-:W-:-:S04]  /*64e0*/  @!P5 LOP3.LUT R24, R27, 0x7ff00000, RZ, 0xc0, !PT ;  /* 0x7ff000001b18d812 */ /* 0x000fc800078ec0ff */
[----:B------:R-:W-:Y:S02]  /*64f0*/  @!P5 ISETP.GE.U32.AND P6, PT, R47, R24, PT ;  /* 0x000000182f00d20c */ /* 0x000fe40003fc6070 */
[C---:B------:R-:W-:Y:S02]  /*6500*/  LOP3.LUT R24, R4.reuse, 0x800fffff, RZ, 0xc0, !PT ;  /* 0x800fffff04187812 */ /* 0x040fe400078ec0ff */
[----:B------:R-:W-:Y:S02]  /*6510*/  @!P5 SEL R34, R57, 0x63400000, !P6 ;  /* 0x634000003922d807 */ /* 0x000fe40007000000 */
[----:B------:R-:W-:Y:S02]  /*6520*/  FSETP.GEU.AND P6, PT, |R4|, 1.469367938527859385e-39, PT ;  /* 0x001000000400780b */ /* 0x000fe40003fce200 */
[----:B------:R-:W-:Y:S02]  /*6530*/  @!P5 LOP3.LUT R4, R34, 0x80000000, R33, 0xf8, !PT ;  /* 0x800000002204d812 */ /* 0x000fe400078ef821 */
[----:B------:R-:W-:Y:S01]  /*6540*/  LOP3.LUT R25, R24, 0x3ff00000, RZ, 0xfc, !PT ;  /* 0x3ff0000018197812 */ /* 0x000fe200078efcff */
[----:B------:R-:W-:Y:S01]  /*6550*/  IMAD.MOV.U32 R24, RZ, RZ, R5 ;  /* 0x000000ffff187224 */ /* 0x000fe200078e0005 */
[----:B------:R-:W-:Y:S01]  /*6560*/  @!P5 LOP3.LUT R5, R4, 0x100000, RZ, 0xfc, !PT ;  /* 0x001000000405d812 */ /* 0x000fe200078efcff */
[----:B------:R-:W-:Y:S01]  /*6570*/  @!P5 IMAD.MOV.U32 R4, RZ, RZ, RZ ;  /* 0x000000ffff04d224 */ /* 0x000fe200078e00ff */
[----:B------:R-:W-:-:S05]  /*6580*/  MOV R34, R32 ;  /* 0x0000002000227202 */ /* 0x000fca0000000f00 */
[----:B------:R-:W-:Y:S02]  /*6590*/  @!P6 DMUL R24, R26, 8.98846567431157953865e+307 ;  /* 0x7fe000001a18e828 */ /* 0x000fe40000000000 */
[----:B------:R-:W-:Y:S01]  /*65a0*/  @!P5 DFMA R34, R34, 2, -R4 ;  /* 0x400000002222d82b */ /* 0x000fe20000000804 */
[----:B------:R-:W-:-:S03]  /*65b0*/  MOV R4, 0x1 ;  /* 0x0000000100047802 */ /* 0x000fc60000000f00 */
[----:B------:R-:W0:Y:S04]  /*65c0*/  MUFU.RCP64H R5, R25 ;  /* 0x0000001900057308 */ /* 0x000e280000001800 */
[----:B------:R-:W-:Y:S02]  /*65d0*/  @!P6 LOP3.LUT R48, R25, 0x7ff00000, RZ, 0xc0, !PT ;  /* 0x7ff000001930e812 */ /* 0x000fe400078ec0ff */
[----:B------:R-:W-:Y:S01]  /*65e0*/  @!P5 LOP3.LUT R47, R35, 0x7ff00000, RZ, 0xc0, !PT ;  /* 0x7ff00000232fd812 */ /* 0x000fe200078ec0ff */
[----:B0-----:R-:W-:-:S08]  /*65f0*/  DFMA R44, R4, -R24, 1 ;  /* 0x3ff00000042c742b */ /* 0x001fd00000000818 */
[----:B------:R-:W-:-:S08]  /*6600*/  DFMA R44, R44, R44, R44 ;  /* 0x0000002c2c2c722b */ /* 0x000fd0000000002c */
[----:B------:R-:W-:-:S08]  /*6610*/  DFMA R4, R4, R44, R4 ;  /* 0x0000002c0404722b */ /* 0x000fd00000000004 */
[----:B------:R-:W-:-:S08]  /*6620*/  DFMA R44, R4, -R24, 1 ;  /* 0x3ff00000042c742b */ /* 0x000fd00000000818 */
[----:B------:R-:W-:-:S08]  /*6630*/  DFMA R4, R4, R44, R4 ;  /* 0x0000002c0404722b */ /* 0x000fd00000000004 */
[----:B------:R-:W-:-:S08]  /*6640*/  DMUL R44, R4, R34 ;  /* 0x00000022042c7228 */ /* 0x000fd00000000000 */
[----:B------:R-:W-:-:S08]  /*6650*/  DFMA R50, R44, -R24, R34 ;  /* 0x800000182c32722b */ /* 0x000fd00000000022 */
[----:B------:R-:W-:Y:S01]  /*6660*/  DFMA R44, R4, R50, R44 ;  /* 0x00000032042c722b */ /* 0x000fe2000000002c */
[----:B------:R-:W-:Y:S01]  /*6670*/  VIADD R5, R47, 0xffffffff ;  /* 0xffffffff2f057836 */ /* 0x000fe20000000000 */
[----:B------:R-:W-:-:S04]  /*6680*/  IADD3 R4, R48, -0x1, RZ ;  /* 0xffffffff30047810 */ /* 0x000fc80007ffe0ff */
[----:B------:R-:W-:-:S04]  /*6690*/  ISETP.GT.U32.AND P5, PT, R5, 0x7feffffe, PT ;  /* 0x7feffffe0500780c */ /* 0x000fc80003fa4070 */
[----:B------:R-:W-:-:S13]  /*66a0*/  ISETP.GT.U32.OR P5, PT, R4, 0x7feffffe, P5 ;  /* 0x7feffffe0400780c */ /* 0x000fda0002fa4470 */
[----:B------:R-:W-:Y:S05]  /*66b0*/  @P5 BRA `(.L_x_249) ;  /* 0x0000000000785947 */ /* 0x000fea0003800000 */
[----:B------:R-:W-:Y:S02]  /*66c0*/  LOP3.LUT R32, R33, 0x7ff00000, RZ, 0xc0, !PT ;  /* 0x7ff0000021207812 */ /* 0x000fe400078ec0ff */
[----:B------:R-:W-:-:S04]  /*66d0*/  LOP3.LUT R4, R27, 0x7ff00000, RZ, 0xc0, !PT ;  /* 0x7ff000001b047812 */ /* 0x000fc800078ec0ff */
[CC--:B------:R-:W-:Y:S02]  /*66e0*/  ISETP.GE.U32.AND P5, PT, R32.reuse, R4.reuse, PT ;  /* 0x000000042000720c */ /* 0x0c0fe40003fa6070 */
[----:B------:R-:W-:Y:S01]  /*66f0*/  VIADDMNMX R47, R32, -R4, 0xb9600000, !PT ;  /* 0xb9600000202f7446 */ /* 0x000fe20007800904 */
[----:B------:R-:W-:Y:S01]  /*6700*/  IMAD.MOV.U32 R32, RZ, RZ, RZ ;  /* 0x000000ffff207224 */ /* 0x000fe200078e00ff */
[----:B------:R-:W-:Y:S02]  /*6710*/  SEL R5, R57, 0x63400000, !P5 ;  /* 0x6340000039057807 */ /* 0x000fe40006800000 */
[----:B------:R-:W-:-:S05]  /*6720*/  VIMNMX R47, R47, 0x46a00000, PT ;  /* 0x46a000002f2f7848 */ /* 0x000fca0003fe0100 */
[----:B------:R-:W-:-:S05]  /*6730*/  IMAD.IADD R47, R47, 0x1, -R5 ;  /* 0x000000012f2f7824 */ /* 0x000fca00078e0a05 */
[----:B------:R-:W-:-:S06]  /*6740*/  IADD3 R33, R47, 0x7fe00000, RZ ;  /* 0x7fe000002f217810 */ /* 0x000fcc0007ffe0ff */
[----:B------:R-:W-:-:S10]  /*6750*/  DMUL R4, R44, R32 ;  /* 0x000000202c047228 */ /* 0x000fd40000000000 */
[----:B------:R-:W-:-:S13]  /*6760*/  FSETP.GTU.AND P5, PT, |R5|, 1.469367938527859385e-39, PT ;  /* 0x001000000500780b */ /* 0x000fda0003fac200 */
[----:B------:R-:W-:Y:S05]  /*6770*/  @P5 BRA `(.L_x_250) ;  /* 0x0000000000a85947 */ /* 0x000fea0003800000 */
[----:B------:R-:W-:Y:S01]  /*6780*/  DFMA R24, R44, -R24, R34 ;  /* 0x800000182c18722b */ /* 0x000fe20000000022 */
[----:B------:R-:W-:-:S09]  /*6790*/  MOV R32, RZ ;  /* 0x000000ff00207202 */ /* 0x000fd20000000f00 */
[C---:B------:R-:W-:Y:S02]  /*67a0*/  FSETP.NEU.AND P5, PT, R25.reuse, RZ, PT ;  /* 0x000000ff1900720b */ /* 0x040fe40003fad000 */
[----:B------:R-:W-:-:S04]  /*67b0*/  LOP3.LUT R26, R25, 0x80000000, R27, 0x48, !PT ;  /* 0x80000000191a7812 */ /* 0x000fc800078e481b */
[----:B------:R-:W-:-:S07]  /*67c0*/  LOP3.LUT R33, R26, R33, RZ, 0xfc, !PT ;  /* 0x000000211a217212 */ /* 0x000fce00078efcff */
[----:B------:R-:W-:Y:S05]  /*67d0*/  @!P5 BRA `(.L_x_250) ;  /* 0x000000000090d947 */ /* 0x000fea0003800000 */
[----:B------:R-:W-:Y:S01]  /*67e0*/  IMAD.MOV R25, RZ, RZ, -R47 ;  /* 0x000000ffff197224 */ /* 0x000fe200078e0a2f */
[----:B------:R-:W-:Y:S01]  /*67f0*/  MOV R24, RZ ;  /* 0x000000ff00187202 */ /* 0x000fe20000000f00 */
[----:B------:R-:W-:Y:S01]  /*6800*/  DMUL.RP R32, R44, R32 ;  /* 0x000000202c207228 */ /* 0x000fe20000008000 */
[----:B------:R-:W-:-:S04]  /*6810*/  IADD3 R47, -R47, -0x43300000, RZ ;  /* 0xbcd000002f2f7810 */ /* 0x000fc80007ffe1ff */
[----:B------:R-:W-:-:S05]  /*6820*/  DFMA R24, R4, -R24, R44 ;  /* 0x800000180418722b */ /* 0x000fca000000002c */
[----:B------:R-:W-:-:S05]  /*6830*/  LOP3.LUT R26, R33, R26, RZ, 0x3c, !PT ;  /* 0x0000001a211a7212 */ /* 0x000fca00078e3cff */
[----:B------:R-:W-:-:S04]  /*6840*/  FSETP.NEU.AND P5, PT, |R25|, R47, PT ;  /* 0x0000002f1900720b */ /* 0x000fc80003fad200 */
[----:B------:R-:W-:Y:S02]  /*6850*/  FSEL R32, R32, R4, !P5 ;  /* 0x0000000420207208 */ /* 0x000fe40006800000 */
[----:B------:R-:W-:-:S05]  /*6860*/  FSEL R4, R26, R5, !P5 ;  /* 0x000000051a047208 */ /* 0x000fca0006800000 */
[----:B------:R-:W-:Y:S01]  /*6870*/  IMAD.MOV.U32 R5, RZ, RZ, R4 ;  /* 0x000000ffff057224 */ /* 0x000fe200078e0004 */
[----:B------:R-:W-:Y:S01]  /*6880*/  MOV R4, R32 ;  /* 0x0000002000047202 */ /* 0x000fe20000000f00 */
[----:B------:R-:W-:Y:S06]  /*6890*/  BRA `(.L_x_250) ;  /* 0x0000000000607947 */ /* 0x000fec0003800000 */
.L_x_249:
        /* <DEDUP_REMOVED lines=12> */
[----:B------:R-:W-:Y:S01]  /*6960*/  @!P5 IMAD.MOV.U32 R5, RZ, RZ, R4 ;  /* 0x000000ffff05d224 */ /* 0x000fe200078e0004 */
[----:B------:R-:W-:Y:S01]  /*6970*/  @!P5 MOV R4, RZ ;  /* 0x000000ff0004d202 */ /* 0x000fe20000000f00 */
[----:B------:R-:W-:Y:S01]  /*6980*/  @P5 IMAD.MOV.U32 R4, RZ, RZ, RZ ;  /* 0x000000ffff045224 */ /* 0x000fe200078e00ff */
[----:B------:R-:W-:Y:S01]  /*6990*/  @P5 MOV R5, R24 ;  /* 0x0000001800055202 */ /* 0x000fe20000000f00 */
[----:B------:R-:W-:Y:S06]  /*69a0*/  BRA `(.L_x_250) ;  /* 0x00000000001c7947 */ /* 0x000fec0003800000 */
.L_x_252:
[----:B------:R-:W-:-:S05]  /*69b0*/  LOP3.LUT R4, R27, 0x80000, RZ, 0xfc, !PT ;  /* 0x000800001b047812 */ /* 0x000fca00078efcff */
[----:B------:R-:W-:Y:S01]  /*69c0*/  IMAD.MOV.U32 R5, RZ, RZ, R4 ;  /* 0x000000ffff057224 */ /* 0x000fe200078e0004 */
[----:B------:R-:W-:Y:S01]  /*69d0*/  MOV R4, R26 ;  /* 0x0000001a00047202 */ /* 0x000fe20000000f00 */
[----:B------:R-:W-:Y:S06]  /*69e0*/  BRA `(.L_x_250) ;  /* 0x00000000000c7947 */ /* 0x000fec0003800000 */
.L_x_251:
[----:B------:R-:W-:-:S05]  /*69f0*/  LOP3.LUT R4, R33, 0x80000, RZ, 0xfc, !PT ;  /* 0x0008000021047812 */ /* 0x000fca00078efcff */
[----:B------:R-:W-:Y:S01]  /*6a00*/  IMAD.MOV.U32 R5, RZ, RZ, R4 ;  /* 0x000000ffff057224 */ /* 0x000fe200078e0004 */
[----:B------:R-:W-:-:S07]  /*6a10*/  MOV R4, R32 ;  /* 0x0000002000047202 */ /* 0x000fce0000000f00 */
.L_x_250:
[----:B------:R-:W-:Y:S05]  /*6a20*/  BSYNC B0 ;  /* 0x0000000000007941 */ /* 0x000fea0003800000 */
.L_x_248:
[----:B------:R-:W-:Y:S01]  /*6a30*/  HFMA2.MMA R25, -RZ, RZ, 0, 0 ;  /* 0x00000000ff197435 */ /* 0x000fe200000001ff */
[----:B------:R-:W-:-:S05]  /*6a40*/  IMAD.MOV.U32 R24, RZ, RZ, R0 ;  /* 0x000000ffff187224 */ /* 0x000fca00078e0000 */
[----:B------:R-:W-:Y:S05]  /*6a50*/  RET.REL.NODEC R24 `(_ZN2at6native54_GLOBAL__N__3d75cb98_21_fused_adagrad_impl_cu_7510a93525multi_tensor_apply_kernelINS1_32FusedOptimizerTensorListMetadataILi3EEENS1_23FusedAdagradMathFunctorIfEEJPKfddddbS8_S8_EEEvT_T0_DpT1_) ;  /* 0xffffff9418687950 */ /* 0x000fea0003c3ffff */
.L_x_253:
        /* <DEDUP_REMOVED lines=10> */
.L_x_393:


//--------------------- .text._ZN2at6native54_GLOBAL__N__3d75cb98_21_fused_adagrad_impl_cu_7510a93525multi_tensor_apply_kernelINS1_32FusedOptimizerTensorListMetadataILi3EEENS1_23FusedAdagradMathFunctorIdEEJPKfddddbS8_S8_EEEvT_T0_DpT1_ --------------------------
	.section	.text._ZN2at6native54_GLOBAL__N__3d75cb98_21_fused_adagrad_impl_cu_7510a93525multi_tensor_apply_kernelINS1_32FusedOptimizerTensorListMetadataILi3EEENS1_23FusedAdagradMathFunctorIdEEJPKfddddbS8_S8_EEEvT_T0_DpT1_,"ax",@progbits
	.align	128
.text._ZN2at6native54_GLOBAL__N__3d75cb98_21_fused_adagrad_impl_cu_7510a93525multi_tensor_apply_kernelINS1_32FusedOptimizerTensorListMetadataILi3EEENS1_23FusedAdagradMathFunctorIdEEJPKfddddbS8_S8_EEEvT_T0_DpT1_:
        .type           _ZN2at6native54_GLOBAL__N__3d75cb98_21_fused_adagrad_impl_cu_7510a93525multi_tensor_apply_kernelINS1_32FusedOptimizerTensorListMetadataILi3EEENS1_23FusedAdagradMathFunctorIdEEJPKfddddbS8_S8_EEEvT_T0_DpT1_,@function
        .size           _ZN2at6native54_GLOBAL__N__3d75cb98_21_fused_adagrad_impl_cu_7510a93525multi_tensor_apply_kernelINS1_32FusedOptimizerTensorListMetadataILi3EEENS1_23FusedAdagradMathFunctorIdEEJPKfddddbS8_S8_EEEvT_T0_DpT1_,(.L_x_395 - _ZN2at6native54_GLOBAL__N__3d75cb98_21_fused_adagrad_impl_cu_7510a93525multi_tensor_apply_kernelINS1_32FusedOptimizerTensorListMetadataILi3EEENS1_23FusedAdagradMathFunctorIdEEJPKfddddbS8_S8_EEEvT_T0_DpT1_)
        .other          _ZN2at6native54_GLOBAL__N__3d75cb98_21_fused_adagrad_impl_cu_7510a93525multi_tensor_apply_kernelINS1_32FusedOptimizerTensorListMetadataILi3EEENS1_23FusedAdagradMathFunctorIdEEJPKfddddbS8_S8_EEEvT_T0_DpT1_,@"STO_CUDA_ENTRY STV_DEFAULT"
_ZN2at6native54_GLOBAL__N__3d75cb98_21_fused_adagrad_impl_cu_7510a93525multi_tensor_apply_kernelINS1_32FusedOptimizerTensorListMetadataILi3EEENS1_23FusedAdagradMathFunctorIdEEJPKfddddbS8_S8_EEEvT_T0_DpT1_:
        /* <DEDUP_REMOVED lines=12> */
.L_x_254:
        /* <DEDUP_REMOVED lines=45> */
[----:B------:R-:W-:Y:S02]  /*0390*/  MOV R19, R17 ;  /* 0x0000001100137202 */ /* 0x000fe40000000f00 */
[----:B------:R-:W-:-:S07]  /*03a0*/  MOV R0, 0x3c0 ;  /* 0x000003c000007802 */ /* 0x000fce0000000f00 */
[----:B------:R-:W-:Y:S05]  /*03b0*/  CALL.REL.NOINC `($__internal_3_$__cuda_sm20_div_rn_f64_full) ;  /* 0x00000070008c7944 */ /* 0x000fea0003c00000 */
[----:B------:R-:W-:Y:S02]  /*03c0*/  IMAD.MOV.U32 R2, RZ, RZ, R16 ;  /* 0x000000ffff027224 */ /* 0x000fe400078e0010 */
[----:B------:R-:W-:-:S07]  /*03d0*/  IMAD.MOV.U32 R3, RZ, RZ, R17 ;  /* 0x000000ffff037224 */ /* 0x000fce00078e0011 */
.L_x_255:
        /* <DEDUP_REMOVED lines=20> */
.L_x_318:
[----:B0-----:R-:W-:Y:S02]  /*0520*/  IADD3 R5, P1, R4, UR4, RZ ;  /* 0x0000000404057c10 */ /* 0x001fe4000ff3e0ff */
[----:B------:R-:W-:Y:S02]  /*0530*/  CS2R R34, SRZ ;  /* 0x0000000000227805 */ /* 0x000fe4000001ff00 */
[C---:B------:R-:W-:Y:S01]  /*0540*/  ISETP.GE.U32.AND P0, PT, R5.reuse, 0x10000, PT ;  /* 0x000100000500780c */ /* 0x040fe20003f06070 */
[----:B------:R-:W-:Y:S01]  /*0550*/  IMAD.X R6, RZ, RZ, UR5, P1 ;  /* 0x00000005ff067e24 */ /* 0x000fe200088e06ff */
[C---:B------:R-:W-:Y:S02]  /*0560*/  ISETP.LT.U32.AND P1, PT, R5.reuse, UR14, PT ;  /* 0x0000000e05007c0c */ /* 0x040fe4000bf21070 */
[----:B-1----:R-:W-:Y:S02]  /*0570*/  IADD3 R12, P3, R5, UR15, RZ ;  /* 0x0000000f050c7c10 */ /* 0x002fe4000ff7e0ff */
[----:B------:R-:W-:-:S04]  /*0580*/  ISETP.GE.U32.AND.EX P0, PT, R6, RZ, PT, P0 ;  /* 0x000000ff0600720c */ /* 0x000fc80003f06100 */
[----:B------:R-:W-:Y:S01]  /*0590*/  ISETP.LT.AND.EX P0, PT, R6, UR13, !P0, P1 ;  /* 0x0000000d06007c0c */ /* 0x000fe2000c701310 */
[----:B------:R-:W-:Y:S01]  /*05a0*/  IMAD.U32 R0, RZ, RZ, UR15 ;  /* 0x0000000fff007e24 */ /* 0x000fe2000f8e00ff */
[----:B------:R-:W-:Y:S01]  /*05b0*/  IADD3.X R7, RZ, R6, RZ, P3, !PT ;  /* 0x00000006ff077210 */ /* 0x000fe20001ffe4ff */
[----:B------:R-:W-:-:S10]  /*05c0*/  IMAD.U32 R14, RZ, RZ, UR15 ;  /* 0x0000000fff0e7e24 */ /* 0x000fd4000f8e00ff */
[C---:B------:R-:W-:Y:S02]  /*05d0*/  @P0 LEA R8, P1, R5.reuse, UR6, 0x3 ;  /* 0x0000000605080c11 */ /* 0x040fe4000f8218ff */
[C---:B------:R-:W-:Y:S02]  /*05e0*/  @P0 LEA R10, P2, R5.reuse, UR8, 0x3 ;  /* 0x00000008050a0c11 */ /* 0x040fe4000f8418ff */
[C-C-:B------:R-:W-:Y:S02]  /*05f0*/  @P0 LEA.HI.X R9, R5.reuse, UR7, R6.reuse, 0x3, P1 ;  /* 0x0000000705090c11 */ /* 0x140fe400088f1c06 */
[----:B------:R-:W-:Y:S02]  /*0600*/  ISETP.GE.U32.AND P1, PT, R12, 0x10000, PT ;  /* 0x000100000c00780c */ /* 0x000fe40003f26070 */
[----:B------:R-:W-:Y:S01]  /*0610*/  @P0 LEA.HI.X R11, R5, UR9, R6, 0x3, P2 ;  /* 0x00000009050b0c11 */ /* 0x000fe200090f1c06 */
[----:B------:R-:W-:Y:S01]  /*0620*/  IMAD R14, R14, 0x3, RZ ;  /* 0x000000030e0e7824 */ /* 0x000fe200078e02ff */
[----:B------:R-:W-:Y:S01]  /*0630*/  ISETP.LT.U32.AND P2, PT, R12, UR14, PT ;  /* 0x0000000e0c007c0c */ /* 0x000fe2000bf41070 */
[----:B------:R0:W5:Y:S01]  /*0640*/  @P0 LDG.E.64 R34, desc[UR16][R8.64] ;  /* 0x0000001008220981 */ /* 0x000162000c1e1b00 */
[----:B------:R-:W-:-:S02]  /*0650*/  ISETP.GE.U32.AND.EX P1, PT, R7, RZ, PT, P1 ;  /* 0x000000ff0700720c */ /* 0x000fc40003f26110 */
[----:B------:R-:W-:Y:S02]  /*0660*/  CS2R R26, SRZ ;  /* 0x00000000001a7805 */ /* 0x000fe4000001ff00 */
[-C--:B------:R-:W-:Y:S02]  /*0670*/  LEA R0, P3, R0, R5.reuse, 0x1 ;  /* 0x0000000500007211 */ /* 0x080fe400078608ff */
[----:B------:R-:W-:Y:S02]  /*0680*/  ISETP.LT.AND.EX P1, PT, R7, UR13, !P1, P2 ;  /* 0x0000000d07007c0c */ /* 0x000fe4000cf21320 */
[----:B------:R-:W-:Y:S01]  /*0690*/  SHF.L.U64.HI R7, R12, 0x3, R7 ;  /* 0x000000030c077819 */ /* 0x000fe20000010207 */
[----:B------:R1:W5:Y:S01]  /*06a0*/  @P0 LDG.E.64 R26, desc[UR16][R10.64] ;  /* 0x000000100a1a0981 */ /* 0x000362000c1e1b00 */
[----:B------:R-:W-:Y:S01]  /*06b0*/  ISETP.GE.U32.AND P2, PT, R0, 0x10000, PT ;  /* 0x000100000000780c */ /* 0x000fe20003f46070 */
[----:B0-----:R-:W-:Y:S01]  /*06c0*/  IMAD.SHL.U32 R8, R12, 0x8, RZ ;  /* 0x000000080c087824 */ /* 0x001fe200078e00ff */
[----:B------:R-:W-:Y:S01]  /*06d0*/  ISETP.LT.U32.AND P6, PT, R0, UR14, PT ;  /* 0x0000000e00007c0c */ /* 0x000fe2000bfc1070 */
[----:B------:R-:W-:Y:S01]  /*06e0*/  IMAD.X R9, RZ, RZ, R6, P3 ;  /* 0x000000ffff097224 */ /* 0x000fe200018e0606 */
[----:B------:R-:W-:-:S02]  /*06f0*/  IADD3 R12, P3, R14, R5, RZ ;  /* 0x000000050e0c7210 */ /* 0x000fc40007f7e0ff */
[----:B------:R-:W-:Y:S02]  /*0700*/  CS2R R56, SRZ ;  /* 0x0000000000387805 */ /* 0x000fe4000001ff00 */
[----:B------:R-:W-:Y:S02]  /*0710*/  @P0 LEA R14, P5, R5, UR10, 0x3 ;  /* 0x0000000a050e0c11 */ /* 0x000fe4000f8a18ff */
[----:B------:R-:W-:Y:S02]  /*0720*/  CS2R R24, SRZ ;  /* 0x0000000000187805 */ /* 0x000fe4000001ff00 */
[C---:B------:R-:W-:Y:S01]  /*0730*/  ISETP.GE.U32.AND P4, PT, R12.reuse, 0x10000, PT ;  /* 0x000100000c00780c */ /* 0x040fe20003f86070 */
[----:B-1----:R-:W-:Y:S01]  /*0740*/  IMAD.X R11, RZ, RZ, R6, P3 ;  /* 0x000000ffff0b7224 */ /* 0x002fe200018e0606 */
[----:B------:R-:W-:Y:S02]  /*0750*/  ISETP.GE.U32.AND.EX P2, PT, R9, RZ, PT, P2 ;  /* 0x000000ff0900720c */ /* 0x000fe40003f46120 */
[----:B------:R-:W-:-:S02]  /*0760*/  ISETP.LT.U32.AND P3, PT, R12, UR14, PT ;  /* 0x0000000e0c007c0c */ /* 0x000fc4000bf61070 */
[----:B------:R-:W-:Y:S02]  /*0770*/  ISETP.GE.U32.AND.EX P4, PT, R11, RZ, PT, P4 ;  /* 0x000000ff0b00720c */ /* 0x000fe40003f86140 */
[----:B------:R-:W-:Y:S02]  /*0780*/  ISETP.LT.AND.EX P2, PT, R9, UR13, !P2, P6 ;  /* 0x0000000d09007c0c */ /* 0x000fe4000d741360 */
[----:B------:R-:W-:Y:S02]  /*0790*/  ISETP.LT.AND.EX P3, PT, R11, UR13, !P4, P3 ;  /* 0x0000000d0b007c0c */ /* 0x000fe4000e761330 */
[----:B------:R-:W-:Y:S02]  /*07a0*/  @P0 LEA.HI.X R15, R5, UR11, R6, 0x3, P5 ;  /* 0x0000000b050f0c11 */ /* 0x000fe4000a8f1c06 */
[C---:B------:R-:W-:Y:S01]  /*07b0*/  SHF.L.U64.HI R11, R12.reuse, 0x3, R11 ;  /* 0x000000030c0b7819 */ /* 0x040fe2000001020b */
[----:B------:R-:W-:Y:S01]  /*07c0*/  IMAD.SHL.U32 R12, R12, 0x8, RZ ;  /* 0x000000080c0c7824 */ /* 0x000fe200078e00ff */
[----:B------:R-:W-:-:S02]  /*07d0*/  @P1 IADD3 R16, P5, R8, UR8, RZ ;  /* 0x0000000808101c10 */ /* 0x000fc4000ffbe0ff */
[----:B------:R-:W-:Y:S02]  /*07e0*/  CS2R R60, SRZ ;  /* 0x00000000003c7805 */ /* 0x000fe4000001ff00 */
[----:B------:R-:W-:Y:S02]  /*07f0*/  @P1 IADD3 R18, P4, R8, UR10, RZ ;  /* 0x0000000a08121c10 */ /* 0x000fe4000ff9e0ff */
[----:B------:R-:W-:Y:S02]  /*0800*/  CS2R R36, SRZ ;  /* 0x0000000000247805 */ /* 0x000fe4000001ff00 */
[----:B------:R-:W-:Y:S02]  /*0810*/  SHF.L.U32 R10, R0, 0x3, RZ ;  /* 0x00000003000a7819 */ /* 0x000fe400000006ff */
[----:B------:R-:W-:Y:S02]  /*0820*/  CS2R R38, SRZ ;  /* 0x0000000000267805 */ /* 0x000fe4000001ff00 */
[----:B------:R-:W-:-:S02]  /*0830*/  @P1 IADD3.X R17, R7, UR9, RZ, P5, !PT ;  /* 0x0000000907111c10 */ /* 0x000fc4000affe4ff */
[----:B------:R-:W-:Y:S02]  /*0840*/  CS2R R40, SRZ ;  /* 0x0000000000287805 */ /* 0x000fe4000001ff00 */
[----:B------:R-:W-:Y:S02]  /*0850*/  @P1 IADD3.X R19, R7, UR11, RZ, P4, !PT ;  /* 0x0000000b07131c10 */ /* 0x000fe4000a7fe4ff */
[----:B------:R-:W-:Y:S02]  /*0860*/  CS2R R42, SRZ ;  /* 0x00000000002a7805 */ /* 0x000fe4000001ff00 */
[----:B------:R-:W-:Y:S02]  /*0870*/  SHF.L.U64.HI R9, R0, 0x3, R9 ;  /* 0x0000000300097819 */ /* 0x000fe40000010209 */
[----:B------:R-:W-:Y:S02]  /*0880*/  CS2R R68, SRZ ;  /* 0x0000000000447805 */ /* 0x000fe4000001ff00 */
[----:B------:R-:W-:-:S02]  /*0890*/  @P2 IADD3 R20, P5, R10, UR8, RZ ;  /* 0x000000080a142c10 */ /* 0x000fc4000ffbe0ff */
[----:B------:R-:W-:Y:S02]  /*08a0*/  CS2R R44, SRZ ;  /* 0x00000000002c7805 */ /* 0x000fe4000001ff00 */
[----:B------:R-:W-:Y:S02]  /*08b0*/  @P3 IADD3 R22, P4, R12, UR8, RZ ;  /* 0x000000080c163c10 */ /* 0x000fe4000ff9e0ff */
[----:B------:R-:W-:Y:S02]  /*08c0*/  CS2R R66, SRZ ;  /* 0x0000000000427805 */ /* 0x000fe4000001ff00 */
[----:B------:R-:W-:Y:S01]  /*08d0*/  @P2 IADD3.X R21, R9, UR9, RZ, P5, !PT ;  /* 0x0000000909152c10 */ /* 0x000fe2000affe4ff */
[----:B------:R0:W5:Y:S01]  /*08e0*/  @P0 LDG.E.64 R56, desc[UR16][R14.64] ;  /* 0x000000100e380981 */ /* 0x000162000c1e1b00 */
[----:B------:R-:W-:Y:S02]  /*08f0*/  @P3 IADD3.X R23, R11, UR9, RZ, P4, !PT ;  /* 0x000000090b173c10 */ /* 0x000fe4000a7fe4ff */
[----:B------:R-:W-:Y:S01]  /*0900*/  IADD3 R46, P4, R8, UR6, RZ ;  /* 0x00000006082e7c10 */ /* 0x000fe2000ff9e0ff */
[----:B------:R0:W5:Y:S01]  /*0910*/  @P1 LDG.E.64 R24, desc[UR16][R16.64] ;  /* 0x0000001010181981 */ /* 0x000162000c1e1b00 */
[----:B------:R-:W-:-:S02]  /*0920*/  IADD3 R48, P5, R10, UR6, RZ ;  /* 0x000000060a307c10 */ /* 0x000fc4000ffbe0ff */
[----:B------:R-:W-:Y:S01]  /*0930*/  IADD3.X R47, R7, UR7, RZ, P4, !PT ;  /* 0x00000007072f7c10 */ /* 0x000fe2000a7fe4ff */
[----:B------:R0:W5:Y:S01]  /*0940*/  @P1 LDG.E.64 R60, desc[UR16][R18.64] ;  /* 0x00000010123c1981 */ /* 0x000162000c1e1b00 */
[C---:B------:R-:W-:Y:S02]  /*0950*/  IADD3.X R49, R9.reuse, UR7, RZ, P5, !PT ;  /* 0x0000000709317c10 */ /* 0x040fe4000affe4ff */
[----:B------:R-:W-:Y:S01]  /*0960*/  IADD3 R50, P6, R10, UR10, RZ ;  /* 0x0000000a0a327c10 */ /* 0x000fe2000ffde0ff */
[----:B------:R0:W5:Y:S01]  /*0970*/  @P2 LDG.E.64 R36, desc[UR16][R20.64] ;  /* 0x0000001014242981 */ /* 0x000162000c1e1b00 */
[C---:B------:R-:W-:Y:S02]  /*0980*/  IADD3 R52, P4, R12.reuse, UR6, RZ ;  /* 0x000000060c347c10 */ /* 0x040fe4000ff9e0ff */
[----:B--2---:R-:W-:Y:S01]  /*0990*/  IADD3 R54, P5, R12, UR10, RZ ;  /* 0x0000000a0c367c10 */ /* 0x004fe2000ffbe0ff */
[----:B------:R0:W5:Y:S01]  /*09a0*/  @P3 LDG.E.64 R38, desc[UR16][R22.64] ;  /* 0x0000001016263981 */ /* 0x000162000c1e1b00 */
[----:B------:R-:W-:-:S02]  /*09b0*/  IADD3.X R51, R9, UR11, RZ, P6, !PT ;  /* 0x0000000b09337c10 */ /* 0x000fc4000b7fe4ff */
[C---:B------:R-:W-:Y:S01]  /*09c0*/  IADD3.X R53, R11.reuse, UR7, RZ, P4, !PT ;  /* 0x000000070b357c10 */ /* 0x040fe2000a7fe4ff */
[----:B------:R0:W5:Y:S01]  /*09d0*/  @P1 LDG.E.64 R40, desc[UR16][R46.64] ;  /* 0x000000102e281981 */ /* 0x000162000c1e1b00 */
[----:B------:R-:W-:-:S03]  /*09e0*/  IADD3.X R55, R11, UR11, RZ, P5, !PT ;  /* 0x0000000b0b377c10 */ /* 0x000fc6000affe4ff */
[----:B------:R0:W5:Y:S04]  /*09f0*/  @P2 LDG.E.64 R42, desc[UR16][R48.64] ;  /* 0x00000010302a2981 */ /* 0x000168000c1e1b00 */
[----:B------:R0:W5:Y:S04]  /*0a00*/  @P2 LDG.E.64 R68, desc[UR16][R50.64] ;  /* 0x0000001032442981 */ /* 0x000168000c1e1b00 */
[----:B------:R0:W5:Y:S04]  /*0a10*/  @P3 LDG.E.64 R44, desc[UR16][R52.64] ;  /* 0x00000010342c3981 */ /* 0x000168000c1e1b00 */
[----:B------:R0:W5:Y:S01]  /*0a20*/  @P3 LDG.E.64 R66, desc[UR16][R54.64] ;  /* 0x0000001036423981 */ /* 0x000162000c1e1b00 */
[----:B------:R-:W-:-:S04]  /*0a30*/  ISETP.NE.U32.AND P4, PT, RZ, UR18, PT ;  /* 0x00000012ff007c0c */ /* 0x000fc8000bf85070 */
[----:B------:R-:W-:-:S13]  /*0a40*/  ISETP.NE.AND.EX P4, PT, RZ, UR19, PT, P4 ;  /* 0x00000013ff007c0c */ /* 0x000fda000bf85340 */
[----:B0-----:R-:W-:Y:S05]  /*0a50*/  @!P4 BRA `(.L_x_257) ;  /* 0x000000140088c947 */ /* 0x001fea0003800000 */
[----:B------:R-:W0:Y:S02]  /*0a60*/  LDC.64 R14, c[0x0][0x1010] ;  /* 0x00040400ff0e7b82 */ /* 0x000e240000000a00 */
[----:B0-----:R-:W2:Y:S01]  /*0a70*/  LDG.E R14, desc[UR16][R14.64] ;  /* 0x000000100e0e7981 */ /* 0x001ea2000c1e1900 */
[----:B------:R-:W-:Y:S01]  /*0a80*/  IMAD.MOV.U32 R16, RZ, RZ, 0x1 ;  /* 0x00000001ff107424 */ /* 0x000fe200078e00ff */
[----:B-----5:R-:W-:Y:S01]  /*0a90*/  FSETP.GEU.AND P5, PT, |R27|, 6.5827683646048100446e-37, PT ;  /* 0x036000001b00780b */ /* 0x020fe20003fae200 */
[----:B------:R-:W-:Y:S01]  /*0aa0*/  DSETP.NEU.AND P6, PT, RZ, UR20, PT ;  /* 0x00000014ff007e2a */ /* 0x000fe2000bfcd000 */
[----:B------:R-:W-:Y:S01]  /*0ab0*/  BSSY B1, `(.L_x_258) ;  /* 0x0000018000017945 */ /* 0x000fe20003800000 */
        /* <DEDUP_REMOVED lines=16> */
[----:B------:R-:W-:Y:S01]  /*0bc0*/  MOV R16, R64 ;  /* 0x0000004000107202 */ /* 0x000fe20000000f00 */
[----:B------:R-:W-:Y:S01]  /*0bd0*/  IMAD.MOV.U32 R23, RZ, RZ, R27 ;  /* 0x000000ffff177224 */ /* 0x000fe200078e001b */
[----:B------:R-:W-:Y:S01]  /*0be0*/  MOV R0, 0xc10 ;  /* 0x00000c1000007802 */ /* 0x000fe20000000f00 */
[----:B------:R-:W-:-:S07]  /*0bf0*/  IMAD.MOV.U32 R19, RZ, RZ, R65 ;  /* 0x000000ffff137224 */ /* 0x000fce00078e0041 */
[----:B------:R-:W-:Y:S05]  /*0c00*/  CALL.REL.NOINC `($__internal_3_$__cuda_sm20_div_rn_f64_full) ;  /* 0x0000006800787944 */ /* 0x000fea0003c00000 */
[----:B------:R-:W-:Y:S02]  /*0c10*/  IMAD.MOV.U32 R14, RZ, RZ, R16 ;  /* 0x000000ffff0e7224 */ /* 0x000fe400078e0010 */
[----:B------:R-:W-:-:S07]  /*0c20*/  IMAD.MOV.U32 R15, RZ, RZ, R17 ;  /* 0x000000ffff0f7224 */ /* 0x000fce00078e0011 */
.L_x_259:
[----:B------:R-:W-:Y:S05]  /*0c30*/  BSYNC B1 ;  /* 0x0000000000017941 */ /* 0x000fea0003800000 */
.L_x_258:
[----:B------:R-:W-:Y:S01]  /*0c40*/  UPRMT UR12, UR22, 0x8880, URZ ;  /* 0x00008880160c7896 */ /* 0x000fe2000800003f */
[----:B------:R-:W-:Y:S01]  /*0c50*/  DADD R16, -RZ, -R14 ;  /* 0x00000000ff107229 */ /* 0x000fe2000000090e */
[----:B------:R-:W-:Y:S01]  /*0c60*/  BSSY B1, `(.L_x_260) ;  /* 0x0000026000017945 */ /* 0x000fe20003800000 */
[----:B------:R-:W-:Y:S01]  /*0c70*/  DSETP.NEU.AND P5, PT, RZ, UR20, PT ;  /* 0x00000014ff007e2a */ /* 0x000fe2000bfad000 */
[----:B------:R-:W-:Y:S01]  /*0c80*/  IMAD.MOV.U32 R26, RZ, RZ, R14 ;  /* 0x000000ffff1a7224 */ /* 0x000fe200078e000e */
[----:B------:R-:W-:Y:S02]  /*0c90*/  MOV R27, R15 ;  /* 0x0000000f001b7202 */ /* 0x000fe40000000f00 */
[----:B------:R-:W-:-:S04]  /*0ca0*/  ISETP.NE.AND P4, PT, RZ, UR12, PT ;  /* 0x0000000cff007c0c */ /* 0x000fc8000bf85270 */
[----:B------:R-:W-:Y:S02]  /*0cb0*/  FSEL R18, R14, R16, !P4 ;  /* 0x000000100e127208 */ /* 0x000fe40006000000 */
[----:B------:R-:W-:-:S06]  /*0cc0*/  FSEL R19, R15, R17, !P4 ;  /* 0x000000110f137208 */ /* 0x000fcc0006000000 */
[----:B------:R-:W-:-:S10]  /*0cd0*/  DFMA R16, R34, UR20, R18 ;  /* 0x0000001422107c2b */ /* 0x000fd40008000012 */
[----:B------:R-:W-:Y:S02]  /*0ce0*/  FSEL R22, R16, R18, P5 ;  /* 0x0000001210167208 */ /* 0x000fe40002800000 */
[----:B------:R-:W-:Y:S01]  /*0cf0*/  FSEL R23, R17, R19, P5 ;  /* 0x0000001311177208 */ /* 0x000fe20002800000 */
[----:B------:R-:W-:Y:S01]  /*0d00*/  IMAD.MOV.U32 R19, RZ, RZ, 0x3fd80000 ;  /* 0x3fd80000ff137424 */ /* 0x000fe200078e00ff */
[----:B------:R-:W-:-:S04]  /*0d10*/  MOV R18, 0x0 ;  /* 0x0000000000127802 */ /* 0x000fc80000000f00 */
[C---:B------:R-:W-:Y:S02]  /*0d20*/  DFMA R56, R22.reuse, R22, R56 ;  /* 0x000000161638722b */ /* 0x040fe40000000038 */
[----:B------:R-:W-:-:S04]  /*0d30*/  DMUL R22, R22, R2 ;  /* 0x0000000216167228 */ /* 0x000fc80000000000 */
[----:B------:R-:W0:Y:S04]  /*0d40*/  MUFU.RSQ64H R21, R57 ;  /* 0x0000003900157308 */ /* 0x000e280000001c00 */
[----:B------:R-:W-:-:S05]  /*0d50*/  VIADD R20, R57, 0xfcb00000 ;  /* 0xfcb0000039147836 */ /* 0x000fca0000000000 */
[----:B------:R-:W-:Y:S01]  /*0d60*/  ISETP.GE.U32.AND P5, PT, R20, 0x7ca00000, PT ;  /* 0x7ca000001400780c */ /* 0x000fe20003fa6070 */
[----:B0-----:R-:W-:-:S08]  /*0d70*/  DMUL R16, R20, R20 ;  /* 0x0000001414107228 */ /* 0x001fd00000000000 */
[----:B------:R-:W-:-:S08]  /*0d80*/  DFMA R16, R56, -R16, 1 ;  /* 0x3ff000003810742b */ /* 0x000fd00000000810 */
[----:B------:R-:W-:Y:S02]  /*0d90*/  DFMA R18, R16, R18, 0.5 ;  /* 0x3fe000001012742b */ /* 0x000fe40000000012 */
[----:B------:R-:W-:-:S08]  /*0da0*/  DMUL R16, R20, R16 ;  /* 0x0000001014107228 */ /* 0x000fd00000000000 */
[----:B------:R-:W-:-:S08]  /*0db0*/  DFMA R18, R18, R16, R20 ;  /* 0x000000101212722b */ /* 0x000fd00000000014 */
[----:B------:R-:W-:Y:S02]  /*0dc0*/  DMUL R30, R56, R18 ;  /* 0x00000012381e7228 */ /* 0x000fe40000000000 */
[----:B------:R-:W-:Y:S02]  /*0dd0*/  VIADD R29, R19, 0xfff00000 ;  /* 0xfff00000131d7836 */ /* 0x000fe40000000000 */
[----:B------:R-:W-:-:S04]  /*0de0*/  IMAD.MOV.U32 R28, RZ, RZ, R18 ;  /* 0x000000ffff1c7224 */ /* 0x000fc800078e0012 */
[----:B------:R-:W-:-:S08]  /*0df0*/  DFMA R32, R30, -R30, R56 ;  /* 0x8000001e1e20722b */ /* 0x000fd00000000038 */
[----:B------:R-:W-:Y:S01]  /*0e00*/  DFMA R16, R32, R28, R30 ;  /* 0x0000001c2010722b */ /* 0x000fe2000000001e */
[----:B------:R-:W-:Y:S10]  /*0e10*/  @!P5 BRA `(.L_x_261) ;  /* 0x000000000028d947 */ /* 0x000ff40003800000 */
[----:B------:R-:W-:Y:S01]  /*0e20*/  IMAD.MOV.U32 R16, RZ, RZ, R18 ;  /* 0x000000ffff107224 */ /* 0x000fe200078e0012 */
[----:B------:R-:W-:Y:S01]  /*0e30*/  MOV R17, R33 ;  /* 0x0000002100117202 */ /* 0x000fe20000000f00 */
[----:B------:R-:W-:Y:S01]  /*0e40*/  IMAD.MOV.U32 R28, RZ, RZ, R56 ;  /* 0x000000ffff1c7224 */ /* 0x000fe200078e0038 */
[----:B------:R-:W-:Y:S01]  /*0e50*/  MOV R0, 0xec0 ;  /* 0x00000ec000007802 */ /* 0x000fe20000000f00 */
[----:B------:R-:W-:Y:S02]  /*0e60*/  IMAD.MOV.U32 R19, RZ, RZ, R57 ;  /* 0x000000ffff137224 */ /* 0x000fe400078e0039 */
[----:B------:R-:W-:Y:S02]  /*0e70*/  IMAD.MOV.U32 R18, RZ, RZ, R32 ;  /* 0x000000ffff127224 */ /* 0x000fe400078e0020 */
[----:B------:R-:W-:Y:S02]  /*0e80*/  IMAD.MOV.U32 R14, RZ, RZ, R30 ;  /* 0x000000ffff0e7224 */ /* 0x000fe400078e001e */
[----:B------:R-:W-:-:S02]  /*0e90*/  IMAD.MOV.U32 R13, RZ, RZ, R31 ;  /* 0x000000ffff0d7224 */ /* 0x000fc400078e001f */
[----:B------:R-:W-:-:S07]  /*0ea0*/  IMAD.MOV.U32 R15, RZ, RZ, R29 ;  /* 0x000000ffff0f7224 */ /* 0x000fce00078e001d */
[----:B------:R-:W-:Y:S05]  /*0eb0*/  CALL.REL.NOINC `($__internal_4_$__cuda_sm20_dsqrt_rn_f64_mediumpath_v1) ;  /* 0x0000006c004c7944 */ /* 0x000fea0003c00000 */
.L_x_261:
[----:B------:R-:W-:Y:S05]  /*0ec0*/  BSYNC B1 ;  /* 0x0000000000017941 */ /* 0x000fea0003800000 */
.L_x_260:
[----:B------:R-:W-:Y:S01]  /*0ed0*/  DADD R18, R16, UR24 ;  /* 0x0000001810127e29 */ /* 0x000fe20008000000 */
[----:B------:R-:W-:Y:S01]  /*0ee0*/  IMAD.MOV.U32 R14, RZ, RZ, 0x1 ;  /* 0x00000001ff0e7424 */ /* 0x000fe200078e00ff */
[----:B------:R-:W-:Y:S01]  /*0ef0*/  FSETP.GEU.AND P5, PT, |R23|, 6.5827683646048100446e-37, PT ;  /* 0x036000001700780b */ /* 0x000fe20003fae200 */
[----:B------:R-:W-:Y:S03]  /*0f00*/  BSSY B1, `(.L_x_262) ;  /* 0x0000013000017945 */ /* 0x000fe60003800000 */
        /* <DEDUP_REMOVED lines=15> */
[----:B------:R-:W-:Y:S05]  /*1000*/  CALL.REL.NOINC `($__internal_3_$__cuda_sm20_div_rn_f64_full) ;  /* 0x0000006400787944 */ /* 0x000fea0003c00000 */
[----:B------:R-:W-:Y:S02]  /*1010*/  IMAD.MOV.U32 R58, RZ, RZ, R16 ;  /* 0x000000ffff3a7224 */ /* 0x000fe400078e0010 */
[----:B------:R-:W-:-:S07]  /*1020*/  IMAD.MOV.U32 R59, RZ, RZ, R17 ;  /* 0x000000ffff3b7224 */ /* 0x000fce00078e0011 */
.L_x_263:
[----:B------:R-:W-:Y:S05]  /*1030*/  BSYNC B1 ;  /* 0x0000000000017941 */ /* 0x000fea0003800000 */
.L_x_262:
[----:B------:R-:W0:Y:S01]  /*1040*/  MUFU.RCP64H R15, R65 ;  /* 0x00000041000f7308 */ /* 0x000e220000001800 */
[----:B------:R-:W-:Y:S01]  /*1050*/  IMAD.MOV.U32 R14, RZ, RZ, 0x1 ;  /* 0x00000001ff0e7424 */ /* 0x000fe200078e00ff */
[----:B------:R-:W-:Y:S01]  /*1060*/  FSETP.GEU.AND P5, PT, |R25|, 6.5827683646048100446e-37, PT ;  /* 0x036000001900780b */ /* 0x000fe20003fae200 */
[----:B------:R-:W-:Y:S04]  /*1070*/  BSSY B1, `(.L_x_264) ;  /* 0x0000014000017945 */ /* 0x000fe80003800000 */
        /* <DEDUP_REMOVED lines=13> */
[----:B------:R-:W-:Y:S01]  /*1150*/  MOV R0, 0x1190 ;  /* 0x0000119000007802 */ /* 0x000fe20000000f00 */
[----:B------:R-:W-:Y:S02]  /*1160*/  IMAD.MOV.U32 R16, RZ, RZ, R64 ;  /* 0x000000ffff107224 */ /* 0x000fe400078e0040 */
[----:B------:R-:W-:-:S07]  /*1170*/  IMAD.MOV.U32 R19, RZ, RZ, R65 ;  /* 0x000000ffff137224 */ /* 0x000fce00078e0041 */
[----:B------:R-:W-:Y:S05]  /*1180*/  CALL.REL.NOINC `($__internal_3_$__cuda_sm20_div_rn_f64_full) ;  /* 0x0000006400187944 */ /* 0x000fea0003c00000 */
[----:B------:R-:W-:Y:S01]  /*1190*/  IMAD.MOV.U32 R14, RZ, RZ, R16 ;  /* 0x000000ffff0e7224 */ /* 0x000fe200078e0010 */
[----:B------:R-:W-:-:S07]  /*11a0*/  MOV R15, R17 ;  /* 0x00000011000f7202 */ /* 0x000fce0000000f00 */
.L_x_265:
[----:B------:R-:W-:Y:S05]  /*11b0*/  BSYNC B1 ;  /* 0x0000000000017941 */ /* 0x000fea0003800000 */
.L_x_264:
[----:B------:R-:W-:Y:S01]  /*11c0*/  DADD R16, -RZ, -R14 ;  /* 0x00000000ff107229 */ /* 0x000fe2000000090e */
[----:B------:R-:W-:Y:S01]  /*11d0*/  BSSY B1, `(.L_x_266) ;  /* 0x0000025000017945 */ /* 0x000fe20003800000 */
[----:B------:R-:W-:Y:S01]  /*11e0*/  DSETP.NEU.AND P5, PT, RZ, UR20, PT ;  /* 0x00000014ff007e2a */ /* 0x000fe2000bfad000 */
[----:B------:R-:W-:Y:S02]  /*11f0*/  IMAD.MOV.U32 R24, RZ, RZ, R14 ;  /* 0x000000ffff187224 */ /* 0x000fe400078e000e */
[----:B------:R-:W-:-:S05]  /*1200*/  IMAD.MOV.U32 R25, RZ, RZ, R15 ;  /* 0x000000ffff197224 */ /* 0x000fca00078e000f */
[----:B------:R-:W-:Y:S02]  /*1210*/  FSEL R18, R14, R16, !P4 ;  /* 0x000000100e127208 */ /* 0x000fe40006000000 */
[----:B------:R-:W-:-:S06]  /*1220*/  FSEL R19, R15, R17, !P4 ;  /* 0x000000110f137208 */ /* 0x000fcc0006000000 */
[----:B------:R-:W-:-:S10]  /*1230*/  DFMA R16, R40, UR20, R18 ;  /* 0x0000001428107c2b */ /* 0x000fd40008000012 */
[----:B------:R-:W-:Y:S01]  /*1240*/  FSEL R22, R16, R18, P5 ;  /* 0x0000001210167208 */ /* 0x000fe20002800000 */
[----:B------:R-:W-:Y:S01]  /*1250*/  IMAD.MOV.U32 R18, RZ, RZ, 0x0 ;  /* 0x00000000ff127424 */ /* 0x000fe200078e00ff */
[----:B------:R-:W-:Y:S01]  /*1260*/  FSEL R23, R17, R19, P5 ;  /* 0x0000001311177208 */ /* 0x000fe20002800000 */
[----:B------:R-:W-:-:S05]  /*1270*/  IMAD.MOV.U32 R19, RZ, RZ, 0x3fd80000 ;  /* 0x3fd80000ff137424 */ /* 0x000fca00078e00ff */
        /* <DEDUP_REMOVED lines=11> */
[----:B------:R-:W-:Y:S01]  /*1330*/  VIADD R29, R19, 0xfff00000 ;  /* 0xfff00000131d7836 */ /* 0x000fe20000000000 */
[----:B------:R-:W-:-:S05]  /*1340*/  MOV R28, R18 ;  /* 0x00000012001c7202 */ /* 0x000fca0000000f00 */
[----:B------:R-:W-:-:S08]  /*1350*/  DFMA R32, R30, -R30, R62 ;  /* 0x8000001e1e20722b */ /* 0x000fd0000000003e */
[----:B------:R-:W-:Y:S01]  /*1360*/  DFMA R16, R32, R28, R30 ;  /* 0x0000001c2010722b */ /* 0x000fe2000000001e */
[----:B------:R-:W-:Y:S10]  /*1370*/  @!P5 BRA `(.L_x_267) ;  /* 0x000000000028d947 */ /* 0x000ff40003800000 */
[----:B------:R-:W-:Y:S01]  /*1380*/  IMAD.MOV.U32 R16, RZ, RZ, R18 ;  /* 0x000000ffff107224 */ /* 0x000fe200078e0012 */
[----:B------:R-:W-:Y:S01]  /*1390*/  MOV R19, R63 ;  /* 0x0000003f00137202 */ /* 0x000fe20000000f00 */
[----:B------:R-:W-:Y:S01]  /*13a0*/  IMAD.MOV.U32 R28, RZ, RZ, R62 ;  /* 0x000000ffff1c7224 */ /* 0x000fe200078e003e */
[----:B------:R-:W-:Y:S01]  /*13b0*/  MOV R15, R29 ;  /* 0x0000001d000f7202 */ /* 0x000fe20000000f00 */
[----:B------:R-:W-:Y:S01]  /*13c0*/  IMAD.MOV.U32 R18, RZ, RZ, R32 ;  /* 0x000000ffff127224 */ /* 0x000fe200078e0020 */
[----:B------:R-:W-:Y:S01]  /*13d0*/  MOV R0, 0x1420 ;  /* 0x0000142000007802 */ /* 0x000fe20000000f00 */
[----:B------:R-:W-:Y:S02]  /*13e0*/  IMAD.MOV.U32 R17, RZ, RZ, R33 ;  /* 0x000000ffff117224 */ /* 0x000fe400078e0021 */
[----:B------:R-:W-:Y:S02]  /*13f0*/  IMAD.MOV.U32 R14, RZ, RZ, R30 ;  /* 0x000000ffff0e7224 */ /* 0x000fe400078e001e */
[----:B------:R-:W-:-:S07]  /*1400*/  IMAD.MOV.U32 R13, RZ, RZ, R31 ;  /* 0x000000ffff0d7224 */ /* 0x000fce00078e001f */
[----:B------:R-:W-:Y:S05]  /*1410*/  CALL.REL.NOINC `($__internal_4_$__cuda_sm20_dsqrt_rn_f64_mediumpath_v1) ;  /* 0x0000006400f47944 */ /* 0x000fea0003c00000 */
.L_x_267:
[----:B------:R-:W-:Y:S05]  /*1420*/  BSYNC B1 ;  /* 0x0000000000017941 */ /* 0x000fea0003800000 */
.L_x_266:
        /* <DEDUP_REMOVED lines=19> */
[----:B------:R-:W-:Y:S05]  /*1560*/  CALL.REL.NOINC `($__internal_3_$__cuda_sm20_div_rn_f64_full) ;  /* 0x0000006000207944 */ /* 0x000fea0003c00000 */
[----:B------:R-:W-:Y:S01]  /*1570*/  IMAD.MOV.U32 R60, RZ, RZ, R16 ;  /* 0x000000ffff3c7224 */ /* 0x000fe200078e0010 */
[----:B------:R-:W-:-:S07]  /*1580*/  MOV R61, R17 ;  /* 0x00000011003d7202 */ /* 0x000fce0000000f00 */
.L_x_269:
[----:B------:R-:W-:Y:S05]  /*1590*/  BSYNC B1 ;  /* 0x0000000000017941 */ /* 0x000fea0003800000 */
.L_x_268:
        /* <DEDUP_REMOVED lines=23> */
.L_x_271:
[----:B------:R-:W-:Y:S05]  /*1710*/  BSYNC B1 ;  /* 0x0000000000017941 */ /* 0x000fea0003800000 */
.L_x_270:
        /* <DEDUP_REMOVED lines=10> */
[----:B------:R-:W-:Y:S02]  /*17c0*/  FSEL R23, R17, R19, P5 ;  /* 0x0000001311177208 */ /* 0x000fe40002800000 */
        /* <DEDUP_REMOVED lines=17> */
[----:B------:R-:W-:Y:S01]  /*18e0*/  MOV R16, R18 ;  /* 0x0000001200107202 */ /* 0x000fe20000000f00 */
[----:B------:R-:W-:Y:S01]  /*18f0*/  IMAD.MOV.U32 R28, RZ, RZ, R70 ;  /* 0x000000ffff1c7224 */ /* 0x000fe200078e0046 */
[----:B------:R-:W-:Y:S01]  /*1900*/  MOV R14, R30 ;  /* 0x0000001e000e7202 */ /* 0x000fe20000000f00 */
[----:B------:R-:W-:Y:S01]  /*1910*/  IMAD.MOV.U32 R19, RZ, RZ, R71 ;  /* 0x000000ffff137224 */ /* 0x000fe200078e0047 */
[----:B------:R-:W-:Y:S01]  /*1920*/  MOV R0, 0x1980 ;  /* 0x0000198000007802 */ /* 0x000fe20000000f00 */
[----:B------:R-:W-:Y:S02]  /*1930*/  IMAD.MOV.U32 R18, RZ, RZ, R32 ;  /* 0x000000ffff127224 */ /* 0x000fe400078e0020 */
[----:B------:R-:W-:Y:S02]  /*1940*/  IMAD.MOV.U32 R17, RZ, RZ, R33 ;  /* 0x000000ffff117224 */ /* 0x000fe400078e0021 */
[----:B------:R-:W-:Y:S02]  /*1950*/  IMAD.MOV.U32 R13, RZ, RZ, R31 ;  /* 0x000000ffff0d7224 */ /* 0x000fe400078e001f */
[----:B------:R-:W-:-:S07]  /*1960*/  IMAD.MOV.U32 R15, RZ, RZ, R29 ;  /* 0x000000ffff0f7224 */ /* 0x000fce00078e001d */
[----:B------:R-:W-:Y:S05]  /*1970*/  CALL.REL.NOINC `($__internal_4_$__cuda_sm20_dsqrt_rn_f64_mediumpath_v1) ;  /* 0x00000060009c7944 */ /* 0x000fea0003c00000 */
.L_x_273:
[----:B------:R-:W-:Y:S05]  /*1980*/  BSYNC B1 ;  /* 0x0000000000017941 */ /* 0x000fea0003800000 */
.L_x_272:
        /* <DEDUP_REMOVED lines=22> */
.L_x_275:
[----:B------:R-:W-:Y:S05]  /*1af0*/  BSYNC B1 ;  /* 0x0000000000017941 */ /* 0x000fea0003800000 */
.L_x_274:
        /* <DEDUP_REMOVED lines=23> */
.L_x_277:
[----:B------:R-:W-:Y:S05]  /*1c70*/  BSYNC B1 ;  /* 0x0000000000017941 */ /* 0x000fea0003800000 */
.L_x_276:
[----:B------:R-:W-:Y:S01]  /*1c80*/  DADD R16, -RZ, -R14 ;  /* 0x00000000ff107229 */ /* 0x000fe2000000090e */
[----:B------:R-:W-:Y:S01]  /*1c90*/  BSSY B1, `(.L_x_278) ;  /* 0x0000025000017945 */ /* 0x000fe20003800000 */
[----:B------:R-:W-:Y:S01]  /*1ca0*/  DSETP.NEU.AND P5, PT, RZ, UR20, PT ;  /* 0x00000014ff007e2a */ /* 0x000fe2000bfad000 */
[----:B------:R-:W-:Y:S01]  /*1cb0*/  MOV R38, R14 ;  /* 0x0000000e00267202 */ /* 0x000fe20000000f00 */
[----:B------:R-:W-:-:S06]  /*1cc0*/  IMAD.MOV.U32 R39, RZ, RZ, R15 ;  /* 0x000000ffff277224 */ /* 0x000fcc00078e000f */
        /* <DEDUP_REMOVED lines=10> */
[----:B------:R-:W-:-:S04]  /*1d70*/  IADD3 R20, R65, -0x3500000, RZ ;  /* 0xfcb0000041147810 */ /* 0x000fc80007ffe0ff */
[----:B------:R-:W-:Y:S02]  /*1d80*/  ISETP.GE.U32.AND P4, PT, R20, 0x7ca00000, PT ;  /* 0x7ca000001400780c */ /* 0x000fe40003f86070 */
        /* <DEDUP_REMOVED lines=21> */
.L_x_279:
[----:B------:R-:W-:Y:S05]  /*1ee0*/  BSYNC B1 ;  /* 0x0000000000017941 */ /* 0x000fea0003800000 */
.L_x_278:
[----:B------:R-:W-:Y:S01]  /*1ef0*/  DADD R20, R16, UR24 ;  /* 0x0000001810147e29 */ /* 0x000fe20008000000 */
[----:B------:R-:W-:Y:S01]  /*1f00*/  MOV R14, 0x1 ;  /* 0x00000001000e7802 */ /* 0x000fe20000000f00 */
[----:B------:R-:W-:Y:S01]  /*1f10*/  BSSY B1, `(.L_x_280) ;  /* 0x0000015000017945 */ /* 0x000fe20003800000 */
[----:B------:R-:W-:-:S03]  /*1f20*/  FSETP.GEU.AND P5, PT, |R23|, 6.5827683646048100446e-37, PT ;  /* 0x036000001700780b */ /* 0x000fc60003fae200 */
        /* <DEDUP_REMOVED lines=14> */
[----:B------:R-:W-:Y:S02]  /*2010*/  IMAD.MOV.U32 R16, RZ, RZ, R20 ;  /* 0x000000ffff107224 */ /* 0x000fe400078e0014 */
[----:B------:R-:W-:-:S07]  /*2020*/  IMAD.MOV.U32 R19, RZ, RZ, R21 ;  /* 0x000000ffff137224 */ /* 0x000fce00078e0015 */
[----:B------:R-:W-:Y:S05]  /*2030*/  CALL.REL.NOINC `($__internal_3_$__cuda_sm20_div_rn_f64_full) ;  /* 0x00000054006c7944 */ /* 0x000fea0003c00000 */
[----:B------:R-:W-:Y:S01]  /*2040*/  IMAD.MOV.U32 R14, RZ, RZ, R16 ;  /* 0x000000ffff0e7224 */ /* 0x000fe200078e0010 */
[----:B------:R-:W-:-:S07]  /*2050*/  MOV R15, R17 ;  /* 0x00000011000f7202 */ /* 0x000fce0000000f00 */
.L_x_281:
[----:B------:R-:W-:Y:S05]  /*2060*/  BSYNC B1 ;  /* 0x0000000000017941 */ /* 0x000fea0003800000 */
.L_x_280:
[----:B------:R-:W-:Y:S05]  /*2070*/  BRA `(.L_x_282) ;  /* 0x0000001c00287947 */ /* 0x000fea0003800000 */
.L_x_257:
[----:B------:R-:W-:Y:S01]  /*2080*/  UPRMT UR12, UR22, 0x8880, URZ ;  /* 0x00008880160c7896 */ /* 0x000fe2000800003f */
[----:B-----5:R-:W-:-:S05]  /*2090*/  DMUL R14, R34, UR20 ;  /* 0x00000014220e7c28 */ /* 0x020fca0008000000 */
[----:B------:R-:W-:-:S13]  /*20a0*/  ISETP.NE.AND P4, PT, RZ, UR12, PT ;  /* 0x0000000cff007c0c */ /* 0x000fda000bf85270 */
[----:B------:R-:W-:Y:S05]  /*20b0*/  @!P4 BRA `(.L_x_283) ;  /* 0x0000000c0094c947 */ /* 0x000fea0003800000 */
[----:B------:R-:W-:Y:S01]  /*20c0*/  DSETP.NEU.AND P4, PT, RZ, UR20, PT ;  /* 0x00000014ff007e2a */ /* 0x000fe2000bf8d000 */
[----:B------:R-:W-:Y:S01]  /*20d0*/  IMAD.MOV.U32 R16, RZ, RZ, 0x0 ;  /* 0x00000000ff107424 */ /* 0x000fe200078e00ff */
[----:B------:R-:W-:Y:S01]  /*20e0*/  BSSY B1, `(.L_x_284) ;  /* 0x000001e000017945 */ /* 0x000fe20003800000 */
[----:B------:R-:W-:-:S03]  /*20f0*/  IMAD.MOV.U32 R17, RZ, RZ, 0x3fd80000 ;  /* 0x3fd80000ff117424 */ /* 0x000fc600078e00ff */
[----:B------:R-:W-:Y:S02]  /*2100*/  FSEL R22, R14, RZ, P4 ;  /* 0x000000ff0e167208 */ /* 0x000fe40002000000 */
[----:B------:R-:W-:-:S06]  /*2110*/  FSEL R23, R15, -RZ, P4 ;  /* 0x800000ff0f177208 */ /* 0x000fcc0002000000 */
[----:B------:R-:W-:-:S08]  /*2120*/  DADD R22, -R26, R22 ;  /* 0x000000001a167229 */ /* 0x000fd00000000116 */
        /* <DEDUP_REMOVED lines=25> */
.L_x_285:
[----:B------:R-:W-:Y:S05]  /*22c0*/  BSYNC B1 ;  /* 0x0000000000017941 */ /* 0x000fea0003800000 */
.L_x_284:
        /* <DEDUP_REMOVED lines=22> */
.L_x_287:
[----:B------:R-:W-:Y:S05]  /*2430*/  BSYNC B1 ;  /* 0x0000000000017941 */ /* 0x000fea0003800000 */
.L_x_286:
[----:B------:R-:W-:Y:S01]  /*2440*/  DMUL R14, R40, UR20 ;  /* 0x00000014280e7c28 */ /* 0x000fe20008000000 */
[----:B------:R-:W-:Y:S01]  /*2450*/  IMAD.MOV.U32 R16, RZ, RZ, 0x0 ;  /* 0x00000000ff107424 */ /* 0x000fe200078e00ff */
[----:B------:R-:W-:Y:S01]  /*2460*/  MOV R17, 0x3fd80000 ;  /* 0x3fd8000000117802 */ /* 0x000fe20000000f00 */
[----:B------:R-:W-:Y:S07]  /*2470*/  BSSY B1, `(.L_x_288) ;  /* 0x000001e000017945 */ /* 0x000fee0003800000 */
[----:B------:R-:W-:-:S02]  /*2480*/  FSEL R22, R14, RZ, P4 ;  /* 0x000000ff0e167208 */ /* 0x000fc40002000000 */
[----:B------:R-:W-:-:S06]  /*2490*/  FSEL R23, R15, -RZ, P4 ;  /* 0x800000ff0f177208 */ /* 0x000fcc0002000000 */
[----:B------:R-:W-:-:S08]  /*24a0*/  DADD R22, -R24, R22 ;  /* 0x0000000018167229 */ /* 0x000fd00000000116 */
[C---:B------:R-:W-:Y:S02]  /*24b0*/  DFMA R18, R22.reuse, R22, R60 ;  /* 0x000000161612722b */ /* 0x040fe4000000003c */
[----:B------:R-:W-:-:S04]  /*24c0*/  DMUL R22, R22, R2 ;  /* 0x0000000216167228 */ /* 0x000fc80000000000 */
[----:B------:R-:W0:Y:S04]  /*24d0*/  MUFU.RSQ64H R21, R19 ;  /* 0x0000001300157308 */ /* 0x000e280000001c00 */
[----:B------:R-:W-:Y:S02]  /*24e0*/  VIADD R20, R19, 0xfcb00000 ;  /* 0xfcb0000013147836 */ /* 0x000fe40000000000 */
[----:B------:R-:W-:Y:S02]  /*24f0*/  IMAD.MOV.U32 R62, RZ, RZ, R18 ;  /* 0x000000ffff3e7224 */ /* 0x000fe400078e0012 */
[----:B------:R-:W-:Y:S01]  /*2500*/  IMAD.MOV.U32 R63, RZ, RZ, R19 ;  /* 0x000000ffff3f7224 */ /* 0x000fe200078e0013 */
        /* <DEDUP_REMOVED lines=18> */
[----:B------:R-:W-:-:S07]  /*2630*/  IMAD.MOV.U32 R14, RZ, RZ, R30 ;  /* 0x000000ffff0e7224 */ /* 0x000fce00078e001e */
[----:B------:R-:W-:Y:S05]  /*2640*/  CALL.REL.NOINC `($__internal_4_$__cuda_sm20_dsqrt_rn_f64_mediumpath_v1) ;  /* 0x0000005400687944 */ /* 0x000fea0003c00000 */
.L_x_289:
[----:B------:R-:W-:Y:S05]  /*2650*/  BSYNC B1 ;  /* 0x0000000000017941 */ /* 0x000fea0003800000 */
.L_x_288:
        /* <DEDUP_REMOVED lines=22> */
.L_x_291:
[----:B------:R-:W-:Y:S05]  /*27c0*/  BSYNC B1 ;  /* 0x0000000000017941 */ /* 0x000fea0003800000 */
.L_x_290:
[----:B------:R-:W-:Y:S01]  /*27d0*/  DMUL R14, R42, UR20 ;  /* 0x000000142a0e7c28 */ /* 0x000fe20008000000 */
[----:B------:R-:W-:Y:S01]  /*27e0*/  IMAD.MOV.U32 R16, RZ, RZ, 0x0 ;  /* 0x00000000ff107424 */ /* 0x000fe200078e00ff */
[----:B------:R-:W-:Y:S01]  /*27f0*/  BSSY B1, `(.L_x_292) ;  /* 0x000001f000017945 */ /* 0x000fe20003800000 */
[----:B------:R-:W-:-:S07]  /*2800*/  IMAD.MOV.U32 R17, RZ, RZ, 0x3fd80000 ;  /* 0x3fd80000ff117424 */ /* 0x000fce00078e00ff */
[----:B------:R-:W-:Y:S02]  /*2810*/  FSEL R22, R14, RZ, P4 ;  /* 0x000000ff0e167208 */ /* 0x000fe40002000000 */
        /* <DEDUP_REMOVED lines=21> */
[----:B------:R-:W-:Y:S01]  /*2970*/  MOV R0, 0x29e0 ;  /* 0x000029e000007802 */ /* 0x000fe20000000f00 */
[----:B------:R-:W-:Y:S01]  /*2980*/  IMAD.MOV.U32 R28, RZ, RZ, R18 ;  /* 0x000000ffff1c7224 */ /* 0x000fe200078e0012 */
[----:B------:R-:W-:Y:S01]  /*2990*/  MOV R18, R32 ;  /* 0x0000002000127202 */ /* 0x000fe20000000f00 */
[----:B------:R-:W-:Y:S02]  /*29a0*/  IMAD.MOV.U32 R17, RZ, RZ, R33 ;  /* 0x000000ffff117224 */ /* 0x000fe400078e0021 */
[----:B------:R-:W-:Y:S02]  /*29b0*/  IMAD.MOV.U32 R14, RZ, RZ, R30 ;  /* 0x000000ffff0e7224 */ /* 0x000fe400078e001e */
[----:B------:R-:W-:-:S07]  /*29c0*/  IMAD.MOV.U32 R13, RZ, RZ, R31 ;  /* 0x000000ffff0d7224 */ /* 0x000fce00078e001f */
[----:B------:R-:W-:Y:S05]  /*29d0*/  CALL.REL.NOINC `($__internal_4_$__cuda_sm20_dsqrt_rn_f64_mediumpath_v1) ;  /* 0x0000005000847944 */ /* 0x000fea0003c00000 */
.L_x_293:
[----:B------:R-:W-:Y:S05]  /*29e0*/  BSYNC B1 ;  /* 0x0000000000017941 */ /* 0x000fea0003800000 */
.L_x_292:
        /* <DEDUP_REMOVED lines=22> */
.L_x_295:
[----:B------:R-:W-:Y:S05]  /*2b50*/  BSYNC B1 ;  /* 0x0000000000017941 */ /* 0x000fea0003800000 */
.L_x_294:
[----:B------:R-:W-:Y:S01]  /*2b60*/  DMUL R14, R44, UR20 ;  /* 0x000000142c0e7c28 */ /* 0x000fe20008000000 */
[----:B------:R-:W-:Y:S01]  /*2b70*/  MOV R16, 0x0 ;  /* 0x0000000000107802 */ /* 0x000fe20000000f00 */
[----:B------:R-:W-:Y:S01]  /*2b80*/  IMAD.MOV.U32 R17, RZ, RZ, 0x3fd80000 ;  /* 0x3fd80000ff117424 */ /* 0x000fe200078e00ff */
[----:B------:R-:W-:Y:S07]  /*2b90*/  BSSY B1, `(.L_x_296) ;  /* 0x000001e000017945 */ /* 0x000fee0003800000 */
[----:B------:R-:W-:-:S02]  /*2ba0*/  FSEL R22, R14, RZ, P4 ;  /* 0x000000ff0e167208 */ /* 0x000fc40002000000 */
[----:B------:R-:W-:-:S06]  /*2bb0*/  FSEL R23, R15, -RZ, P4 ;  /* 0x800000ff0f177208 */ /* 0x000fcc0002000000 */
[----:B------:R-:W-:-:S08]  /*2bc0*/  DADD R22, -R38, R22 ;  /* 0x0000000026167229 */ /* 0x000fd00000000116 */
[C---:B------:R-:W-:Y:S02]  /*2bd0*/  DFMA R18, R22.reuse, R22, R66 ;  /* 0x000000161612722b */ /* 0x040fe40000000042 */
[----:B------:R-:W-:-:S04]  /*2be0*/  DMUL R22, R22, R2 ;  /* 0x0000000216167228 */ /* 0x000fc80000000000 */
[----:B------:R-:W0:Y:S04]  /*2bf0*/  MUFU.RSQ64H R21, R19 ;  /* 0x0000001300157308 */ /* 0x000e280000001c00 */
[----:B------:R-:W-:Y:S01]  /*2c00*/  VIADD R20, R19, 0xfcb00000 ;  /* 0xfcb0000013147836 */ /* 0x000fe20000000000 */
[----:B------:R-:W-:Y:S01]  /*2c10*/  MOV R65, R19 ;  /* 0x0000001300417202 */ /* 0x000fe20000000f00 */
[----:B------:R-:W-:-:S03]  /*2c20*/  IMAD.MOV.U32 R64, RZ, RZ, R18 ;  /* 0x000000ffff407224 */ /* 0x000fc600078e0012 */
        /* <DEDUP_REMOVED lines=20> */
.L_x_297:
[----:B------:R-:W-:Y:S05]  /*2d70*/  BSYNC B1 ;  /* 0x0000000000017941 */ /* 0x000fea0003800000 */
.L_x_296:
        /* <DEDUP_REMOVED lines=19> */
[----:B------:R-:W-:-:S07]  /*2eb0*/  MOV R0, 0x2ed0 ;  /* 0x00002ed000007802 */ /* 0x000fce0000000f00 */
[----:B------:R-:W-:Y:S05]  /*2ec0*/  CALL.REL.NOINC `($__internal_3_$__cuda_sm20_div_rn_f64_full) ;  /* 0x0000004400c87944 */ /* 0x000fea0003c00000 */
[----:B------:R-:W-:Y:S02]  /*2ed0*/  IMAD.MOV.U32 R14, RZ, RZ, R16 ;  /* 0x000000ffff0e7224 */ /* 0x000fe400078e0010 */
[----:B------:R-:W-:-:S07]  /*2ee0*/  IMAD.MOV.U32 R15, RZ, RZ, R17 ;  /* 0x000000ffff0f7224 */ /* 0x000fce00078e0011 */
.L_x_299:
[----:B------:R-:W-:Y:S05]  /*2ef0*/  BSYNC B1 ;  /* 0x0000000000017941 */ /* 0x000fea0003800000 */
.L_x_298:
[----:B------:R-:W-:Y:S05]  /*2f00*/  BRA `(.L_x_282) ;  /* 0x0000000c00847947 */ /* 0x000fea0003800000 */
.L_x_283:
[----:B------:R-:W-:Y:S01]  /*2f10*/  DADD R14, R26, R14 ;  /* 0x000000001a0e7229 */ /* 0x000fe2000000000e */
[----:B------:R-:W-:Y:S01]  /*2f20*/  IMAD.MOV.U32 R16, RZ, RZ, 0x0 ;  /* 0x00000000ff107424 */ /* 0x000fe200078e00ff */
[----:B------:R-:W-:Y:S01]  /*2f30*/  DSETP.NEU.AND P4, PT, RZ, UR20, PT ;  /* 0x00000014ff007e2a */ /* 0x000fe2000bf8d000 */
[----:B------:R-:W-:Y:S01]  /*2f40*/  MOV R17, 0x3fd80000 ;  /* 0x3fd8000000117802 */ /* 0x000fe20000000f00 */
[----:B------:R-:W-:Y:S06]  /*2f50*/  BSSY B1, `(.L_x_300) ;  /* 0x000001c000017945 */ /* 0x000fec0003800000 */
[----:B------:R-:W-:-:S02]  /*2f60*/  FSEL R22, R14, R26, P4 ;  /* 0x0000001a0e167208 */ /* 0x000fc40002000000 */
[----:B------:R-:W-:-:S06]  /*2f70*/  FSEL R23, R15, R27, P4 ;  /* 0x0000001b0f177208 */ /* 0x000fcc0002000000 */
        /* <DEDUP_REMOVED lines=25> */
.L_x_301:
[----:B------:R-:W-:Y:S05]  /*3110*/  BSYNC B1 ;  /* 0x0000000000017941 */ /* 0x000fea0003800000 */
.L_x_300:
        /* <DEDUP_REMOVED lines=20> */
[----:B------:R-:W-:Y:S02]  /*3260*/  IMAD.MOV.U32 R58, RZ, RZ, R16 ;  /* 0x000000ffff3a7224 */ /* 0x000fe400078e0010 */
[----:B------:R-:W-:-:S07]  /*3270*/  IMAD.MOV.U32 R59, RZ, RZ, R17 ;  /* 0x000000ffff3b7224 */ /* 0x000fce00078e0011 */
.L_x_303:
[----:B------:R-:W-:Y:S05]  /*3280*/  BSYNC B1 ;  /* 0x0000000000017941 */ /* 0x000fea0003800000 */
.L_x_302:
[----:B------:R-:W-:Y:S01]  /*3290*/  DFMA R14, R40, UR20, R24 ;  /* 0x00000014280e7c2b */ /* 0x000fe20008000018 */
[----:B------:R-:W-:Y:S01]  /*32a0*/  IMAD.MOV.U32 R16, RZ, RZ, 0x0 ;  /* 0x00000000ff107424 */ /* 0x000fe200078e00ff */
[----:B------:R-:W-:Y:S01]  /*32b0*/  BSSY B1, `(.L_x_304) ;  /* 0x000001e000017945 */ /* 0x000fe20003800000 */
[----:B------:R-:W-:-:S07]  /*32c0*/  IMAD.MOV.U32 R17, RZ, RZ, 0x3fd80000 ;  /* 0x3fd80000ff117424 */ /* 0x000fce00078e00ff */
[----:B------:R-:W-:Y:S02]  /*32d0*/  FSEL R22, R14, R24, P4 ;  /* 0x000000180e167208 */ /* 0x000fe40002000000 */
[----:B------:R-:W-:-:S06]  /*32e0*/  FSEL R23, R15, R25, P4 ;  /* 0x000000190f177208 */ /* 0x000fcc0002000000 */
[C---:B------:R-:W-:Y:S02]  /*32f0*/  DFMA R18, R22.reuse, R22, R60 ;  /* 0x000000161612722b */ /* 0x040fe4000000003c */
[----:B------:R-:W-:-:S04]  /*3300*/  DMUL R22, R22, R2 ;  /* 0x0000000216167228 */ /* 0x000fc80000000000 */
[----:B------:R-:W0:Y:S04]  /*3310*/  MUFU.RSQ64H R21, R19 ;  /* 0x0000001300157308 */ /* 0x000e280000001c00 */
[----:B------:R-:W-:Y:S01]  /*3320*/  IADD3 R20, R19, -0x3500000, RZ ;  /* 0xfcb0000013147810 */ /* 0x000fe20007ffe0ff */
[----:B------:R-:W-:Y:S01]  /*3330*/  IMAD.MOV.U32 R63, RZ, RZ, R19 ;  /* 0x000000ffff3f7224 */ /* 0x000fe200078e0013 */
[----:B------:R-:W-:Y:S02]  /*3340*/  MOV R62, R18 ;  /* 0x00000012003e7202 */ /* 0x000fe40000000f00 */
        /* <DEDUP_REMOVED lines=20> */
.L_x_305:
[----:B------:R-:W-:Y:S05]  /*3490*/  BSYNC B1 ;  /* 0x0000000000017941 */ /* 0x000fea0003800000 */
.L_x_304:
        /* <DEDUP_REMOVED lines=22> */
.L_x_307:
[----:B------:R-:W-:Y:S05]  /*3600*/  BSYNC B1 ;  /* 0x0000000000017941 */ /* 0x000fea0003800000 */
.L_x_306:
[----:B------:R-:W-:Y:S01]  /*3610*/  DFMA R14, R42, UR20, R36 ;  /* 0x000000142a0e7c2b */ /* 0x000fe20008000024 */
[----:B------:R-:W-:Y:S01]  /*3620*/  IMAD.MOV.U32 R16, RZ, RZ, 0x0 ;  /* 0x00000000ff107424 */ /* 0x000fe200078e00ff */
[----:B------:R-:W-:Y:S01]  /*3630*/  MOV R17, 0x3fd80000 ;  /* 0x3fd8000000117802 */ /* 0x000fe20000000f00 */
[----:B------:R-:W-:Y:S07]  /*3640*/  BSSY B1, `(.L_x_308) ;  /* 0x000001d000017945 */ /* 0x000fee0003800000 */
[----:B------:R-:W-:-:S02]  /*3650*/  FSEL R22, R14, R36, P4 ;  /* 0x000000240e167208 */ /* 0x000fc40002000000 */
[----:B------:R-:W-:-:S06]  /*3660*/  FSEL R23, R15, R37, P4 ;  /* 0x000000250f177208 */ /* 0x000fcc0002000000 */
        /* <DEDUP_REMOVED lines=26> */
.L_x_309:
[----:B------:R-:W-:Y:S05]  /*3810*/  BSYNC B1 ;  /* 0x0000000000017941 */ /* 0x000fea0003800000 */
.L_x_308:
        /* <DEDUP_REMOVED lines=22> */
.L_x_311:
[----:B------:R-:W-:Y:S05]  /*3980*/  BSYNC B1 ;  /* 0x0000000000017941 */ /* 0x000fea0003800000 */
.L_x_310:
        /* <DEDUP_REMOVED lines=32> */
.L_x_313:
[----:B------:R-:W-:Y:S05]  /*3b90*/  BSYNC B1 ;  /* 0x0000000000017941 */ /* 0x000fea0003800000 */
.L_x_312:
        /* <DEDUP_REMOVED lines=19> */
[----:B------:R-:W-:-:S07]  /*3cd0*/  IMAD.MOV.U32 R19, RZ, RZ, R21 ;  /* 0x000000ffff137224 */ /* 0x000fce00078e0015 */
[----:B------:R-:W-:Y:S05]  /*3ce0*/  CALL.REL.NOINC `($__internal_3_$__cuda_sm20_div_rn_f64_full) ;  /* 0x0000003800407944 */ /* 0x000fea0003c00000 */
[----:B------:R-:W-:Y:S02]  /*3cf0*/  IMAD.MOV.U32 R14, RZ, RZ, R16 ;  /* 0x000000ffff0e7224 */ /* 0x000fe400078e0010 */
[----:B------:R-:W-:-:S07]  /*3d00*/  IMAD.MOV.U32 R15, RZ, RZ, R17 ;  /* 0x000000ffff0f7224 */ /* 0x000fce00078e0011 */
.L_x_314:
[----:B------:R-:W-:Y:S05]  /*3d10*/  BSYNC B1 ;  /* 0x0000000000017941 */ /* 0x000fea0003800000 */
.L_x_282:
[----:B------:R-:W-:Y:S01]  /*3d20*/  ISETP.NE.U32.AND P4, PT, RZ, UR18, PT ;  /* 0x00000012ff007c0c */ /* 0x000fe2000bf85070 */
[----:B------:R-:W-:Y:S01]  /*3d30*/  BSSY B0, `(.L_x_315) ;  /* 0x0000031000007945 */ /* 0x000fe20003800000 */
[----:B------:R-:W-:Y:S02]  /*3d40*/  DADD R58, -R58, R34 ;  /* 0x000000003a3a7229 */ /* 0x000fe40000000122 */
[----:B------:R-:W-:Y:S01]  /*3d50*/  ISETP.NE.AND.EX P4, PT, RZ, UR19, PT, P4 ;  /* 0x00000013ff007c0c */ /* 0x000fe2000bf85340 */
[----:B------:R-:W-:Y:S02]  /*3d60*/  DADD R60, -R60, R40 ;  /* 0x000000003c3c7229 */ /* 0x000fe40000000128 */
[----:B------:R-:W-:Y:S02]  /*3d70*/  DADD R68, -R68, R42 ;  /* 0x0000000044447229 */ /* 0x000fe4000000012a */
[----:B------:R-:W-:-:S08]  /*3d80*/  DADD R14, -R14, R44 ;  /* 0x000000000e0e7229 */ /* 0x000fd0000000012c */
[----:B------:R-:W-:Y:S05]  /*3d90*/  @!P4 BRA `(.L_x_316) ;  /* 0x000000000070c947 */ /* 0x000fea0003800000 */
[C---:B------:R-:W-:Y:S02]  /*3da0*/  @P0 LEA R16, P4, R5.reuse, UR6, 0x3 ;  /* 0x0000000605100c11 */ /* 0x040fe4000f8818ff */
[C---:B------:R-:W-:Y:S02]  /*3db0*/  @P0 LEA R18, P5, R5.reuse, UR8, 0x3 ;  /* 0x0000000805120c11 */ /* 0x040fe4000f8a18ff */
[C-C-:B------:R-:W-:Y:S02]  /*3dc0*/  @P0 LEA.HI.X R17, R5.reuse, UR7, R6.reuse, 0x3, P4 ;  /* 0x0000000705110c11 */ /* 0x140fe4000a0f1c06 */
[----:B------:R-:W-:Y:S02]  /*3dd0*/  @P1 IADD3 R20, P4, R8, UR8, RZ ;  /* 0x0000000808141c10 */ /* 0x000fe4000ff9e0ff */
[----:B------:R-:W-:Y:S01]  /*3de0*/  @P0 LEA.HI.X R19, R5, UR9, R6, 0x3, P5 ;  /* 0x0000000905130c11 */ /* 0x000fe2000a8f1c06 */
[----:B------:R1:W-:Y:S01]  /*3df0*/  @P0 STG.E.64 desc[UR16][R16.64], R58 ;  /* 0x0000003a10000986 */ /* 0x0003e2000c101b10 */
[----:B------:R-:W-:-:S02]  /*3e00*/  @P2 IADD3 R22, P5, R10, UR8, RZ ;  /* 0x000000080a162c10 */ /* 0x000fc4000ffbe0ff */
[----:B------:R-:W-:Y:S01]  /*3e10*/  @P1 IADD3.X R21, R7, UR9, RZ, P4, !PT ;  /* 0x0000000907151c10 */ /* 0x000fe2000a7fe4ff */
[----:B------:R1:W-:Y:S01]  /*3e20*/  @P1 STG.E.64 desc[UR16][R46.64], R60 ;  /* 0x0000003c2e001986 */ /* 0x0003e2000c101b10 */
[----:B------:R-:W-:Y:S02]  /*3e30*/  @P3 IADD3 R12, P4, R12, UR8, RZ ;  /* 0x000000080c0c3c10 */ /* 0x000fe4000ff9e0ff */
[----:B------:R-:W-:Y:S01]  /*3e40*/  @P0 LEA R28, P6, R5, UR10, 0x3 ;  /* 0x0000000a051c0c11 */ /* 0x000fe2000f8c18ff */
[----:B------:R1:W-:Y:S01]  /*3e50*/  @P2 STG.E.64 desc[UR16][R48.64], R68 ;  /* 0x0000004430002986 */ /* 0x0003e2000c101b10 */
[----:B------:R-:W-:Y:S02]  /*3e60*/  @P2 IADD3.X R23, R9, UR9, RZ, P5, !PT ;  /* 0x0000000909172c10 */ /* 0x000fe4000affe4ff */
[----:B------:R-:W-:Y:S01]  /*3e70*/  @P1 IADD3 R8, P5, R8, UR10, RZ ;  /* 0x0000000a08081c10 */ /* 0x000fe2000ffbe0ff */
[----:B------:R1:W-:Y:S01]  /*3e80*/  @P3 STG.E.64 desc[UR16][R52.64], R14 ;  /* 0x0000000e34003986 */ /* 0x0003e2000c101b10 */
[----:B------:R-:W-:-:S02]  /*3e90*/  @P3 IADD3.X R13, R11, UR9, RZ, P4, !PT ;  /* 0x000000090b0d3c10 */ /* 0x000fc4000a7fe4ff */
[----:B------:R-:W-:Y:S01]  /*3ea0*/  @P0 LEA.HI.X R29, R5, UR11, R6, 0x3, P6 ;  /* 0x0000000b051d0c11 */ /* 0x000fe2000b0f1c06 */
[----:B------:R1:W-:Y:S01]  /*3eb0*/  @P0 STG.E.64 desc[UR16][R18.64], R26 ;  /* 0x0000001a12000986 */ /* 0x0003e2000c101b10 */
[----:B------:R-:W-:-:S03]  /*3ec0*/  @P1 IADD3.X R9, R7, UR11, RZ, P5, !PT ;  /* 0x0000000b07091c10 */ /* 0x000fc6000affe4ff */
[----:B------:R1:W-:Y:S04]  /*3ed0*/  @P1 STG.E.64 desc[UR16][R20.64], R24 ;  /* 0x0000001814001986 */ /* 0x0003e8000c101b10 */
[----:B------:R1:W-:Y:S04]  /*3ee0*/  @P2 STG.E.64 desc[UR16][R22.64], R36 ;  /* 0x0000002416002986 */ /* 0x0003e8000c101b10 */
[----:B------:R1:W-:Y:S04]  /*3ef0*/  @P3 STG.E.64 desc[UR16][R12.64], R38 ;  /* 0x000000260c003986 */ /* 0x0003e8000c101b10 */
[----:B------:R1:W-:Y:S04]  /*3f00*/  @P0 STG.E.64 desc[UR16][R28.64], R56 ;  /* 0x000000381c000986 */ /* 0x0003e8000c101b10 */
[----:B------:R1:W-:Y:S04]  /*3f10*/  @P1 STG.E.64 desc[UR16][R8.64], R62 ;  /* 0x0000003e08001986 */ /* 0x0003e8000c101b10 */
[----:B------:R1:W-:Y:S01]  /*3f20*/  @P2 STG.E.64 desc[UR16][R50.64], R70 ;  /* 0x0000004632002986 */ /* 0x0003e2000c101b10 */
[----:B------:R-:W-:Y:S05]  /*3f30*/  @!P3 BRA `(.L_x_317) ;  /* 0x000000000040b947 */ /* 0x000fea0003800000 */
[----:B------:R2:W-:Y:S01]  /*3f40*/  STG.E.64 desc[UR16][R54.64], R64 ;  /* 0x0000004036007986 */ /* 0x0005e2000c101b10 */
[----:B------:R-:W-:Y:S05]  /*3f50*/  BRA `(.L_x_317) ;  /* 0x0000000000387947 */ /* 0x000fea0003800000 */
.L_x_316:
[C---:B------:R-:W-:Y:S02]  /*3f60*/  @P0 LEA R10, P4, R5.reuse, UR6, 0x3 ;  /* 0x00000006050a0c11 */ /* 0x040fe4000f8818ff */
[C---:B------:R-:W-:Y:S02]  /*3f70*/  @P0 LEA R12, P5, R5.reuse, UR10, 0x3 ;  /* 0x0000000a050c0c11 */ /* 0x040fe4000f8a18ff */
[C-C-:B------:R-:W-:Y:S02]  /*3f80*/  @P0 LEA.HI.X R11, R5.reuse, UR7, R6.reuse, 0x3, P4 ;  /* 0x00000007050b0c11 */ /* 0x140fe4000a0f1c06 */
[----:B------:R-:W-:Y:S02]  /*3f90*/  @P1 IADD3 R8, P6, R8, UR10, RZ ;  /* 0x0000000a08081c10 */ /* 0x000fe4000ffde0ff */
        /* <DEDUP_REMOVED lines=8> */
[----:B------:R0:W-:Y:S04]  /*4020*/  @P2 STG.E.64 desc[UR16][R50.64], R70 ;  /* 0x0000004632002986 */ /* 0x0001e8000c101b10 */
[----:B------:R0:W-:Y:S02]  /*4030*/  @P3 STG.E.64 desc[UR16][R54.64], R64 ;  /* 0x0000004036003986 */ /* 0x0001e4000c101b10 */
.L_x_317:
[----:B------:R-:W-:Y:S05]  /*4040*/  BSYNC B0 ;  /* 0x0000000000007941 */ /* 0x000fea0003800000 */
.L_x_315:
[----:B------:R-:W-:-:S04]  /*4050*/  UIMAD.WIDE.U32 UR4, UR15, 0x4, UR4 ;  /* 0x000000040f0478a5 */ /* 0x000fc8000f8e0004 */
[----:B------:R-:W-:Y:S02]  /*4060*/  UISETP.LT.U32.AND UP1, UPT, UR4, UR14, UPT ;  /* 0x0000000e0400728c */ /* 0x000fe4000bf21070 */
[----:B------:R-:W-:Y:S01]  /*4070*/  UISETP.GE.U32.AND UP0, UPT, UR4, 0x10000, UPT ;  /* 0x000100000400788c */ /* 0x000fe2000bf06070 */
[----:B------:R-:W-:Y:S01]  /*4080*/  IMAD.U32 R7, RZ, RZ, UR5 ;  /* 0x00000005ff077e24 */ /* 0x000fe2000f8e00ff */
[----:B------:R-:W-:Y:S02]  /*4090*/  MOV R6, UR4 ;  /* 0x0000000400067c02 */ /* 0x000fe40008000f00 */
[----:B------:R-:W-:Y:S01]  /*40a0*/  UISETP.GE.U32.AND.EX UP0, UPT, UR5, URZ, UPT, UP0 ;  /* 0x0000003f0500728c */ /* 0x000fe2000bf06100 */
[----:B------:R-:W-:-:S04]  /*40b0*/  PLOP3.LUT P0, PT, PT, PT, UP1, 0x80, 0x0 ;  /* 0x000000000000781c */ /* 0x000fc80003f0f018 */
[----:B------:R-:W-:Y:S02]  /*40c0*/  ISETP.LT.AND.EX P0, PT, R7, UR13, PT, P0 ;  /* 0x0000000d07007c0c */ /* 0x000fe4000bf01300 */
[----:B------:R-:W-:-:S13]  /*40d0*/  PLOP3.LUT P1, PT, PT, PT, UP0, 0x80, 0x0 ;  /* 0x000000000000781c */ /* 0x000fda0003f2f008 */
[----:B------:R-:W-:Y:S05]  /*40e0*/  @!P1 BRA P0, `(.L_x_318) ;  /* 0xffffffc4000c9947 */ /* 0x000fea000003ffff */
[----:B------:R-:W-:Y:S05]  /*40f0*/  EXIT ;  /* 0x000000000000794d */ /* 0x000fea0003800000 */
.L_x_256:
        /* <DEDUP_REMOVED lines=13> */
.L_x_378:
[C---:B0-----:R-:W-:Y:S01]  /*41d0*/  IMAD.SHL.U32 R6, R4.reuse, 0x20, RZ ;  /* 0x0000002004067824 */ /* 0x041fe200078e00ff */
[----:B------:R-:W-:-:S04]  /*41e0*/  SHF.L.U64.HI R0, R4, 0x5, R5 ;  /* 0x0000000504007819 */ /* 0x000fc80000010205 */
[C---:B------:R-:W-:Y:S02]  /*41f0*/  IADD3 R34, P0, R6.reuse, UR6, RZ ;  /* 0x0000000606227c10 */ /* 0x040fe4000ff1e0ff */
[C---:B------:R-:W-:Y:S02]  /*4200*/  IADD3 R12, P1, R6.reuse, UR8, RZ ;  /* 0x00000008060c7c10 */ /* 0x040fe4000ff3e0ff */
[----:B------:R-:W-:Y:S02]  /*4210*/  IADD3 R6, P2, R6, UR10, RZ ;  /* 0x0000000a06067c10 */ /* 0x000fe4000ff5e0ff */
[C---:B------:R-:W-:Y:S02]  /*4220*/  IADD3.X R35, R0.reuse, UR7, RZ, P0, !PT ;  /* 0x0000000700237c10 */ /* 0x040fe400087fe4ff */
[C---:B------:R-:W-:Y:S02]  /*4230*/  IADD3.X R13, R0.reuse, UR9, RZ, P1, !PT ;  /* 0x00000009000d7c10 */ /* 0x040fe40008ffe4ff */
[----:B------:R-:W-:Y:S01]  /*4240*/  IADD3.X R7, R0, UR11, RZ, P2, !PT ;  /* 0x0000000b00077c10 */ /* 0x000fe200097fe4ff */
[----:B------:R0:W5:Y:S04]  /*4250*/  LDG.E.128 R36, desc[UR16][R34.64] ;  /* 0x0000001022247981 */ /* 0x000168000c1e1d00 */
[----:B------:R0:W5:Y:S04]  /*4260*/  LDG.E.128 R8, desc[UR16][R12.64] ;  /* 0x000000100c087981 */ /* 0x000168000c1e1d00 */
[----:B------:R0:W5:Y:S04]  /*4270*/  LDG.E.128 R24, desc[UR16][R12.64+0x10] ;  /* 0x000010100c187981 */ /* 0x000168000c1e1d00 */
[----:B------:R0:W5:Y:S04]  /*4280*/  LDG.E.128 R40, desc[UR16][R34.64+0x10] ;  /* 0x0000101022287981 */ /* 0x000168000c1e1d00 */
[----:B------:R0:W5:Y:S04]  /*4290*/  LDG.E.128 R44, desc[UR16][R6.64] ;  /* 0x00000010062c7981 */ /* 0x000168000c1e1d00 */
[----:B------:R0:W5:Y:S01]  /*42a0*/  LDG.E.128 R48, desc[UR16][R6.64+0x10] ;  /* 0x0000101006307981 */ /* 0x000162000c1e1d00 */
[----:B------:R-:W-:-:S04]  /*42b0*/  ISETP.NE.U32.AND P0, PT, RZ, UR18, PT ;  /* 0x00000012ff007c0c */ /* 0x000fc8000bf05070 */
[----:B------:R-:W-:-:S13]  /*42c0*/  ISETP.NE.AND.EX P0, PT, RZ, UR19, PT, P0 ;  /* 0x00000013ff007c0c */ /* 0x000fda000bf05300 */
[----:B0-----:R-:W-:Y:S05]  /*42d0*/  @!P0 BRA `(.L_x_320) ;  /* 0x0000001400508947 */ /* 0x001fea0003800000 */
[----:B------:R-:W0:Y:S02]  /*42e0*/  LDC.64 R16, c[0x0][0x1010] ;  /* 0x00040400ff107b82 */ /* 0x000e240000000a00 */
[----:B0-----:R-:W2:Y:S01]  /*42f0*/  LDG.E R16, desc[UR16][R16.64] ;  /* 0x0000001010107981 */ /* 0x001ea2000c1e1900 */
[----:B------:R-:W-:Y:S01]  /*4300*/  IMAD.MOV.U32 R12, RZ, RZ, 0x1 ;  /* 0x00000001ff0c7424 */ /* 0x000fe200078e00ff */
[----:B-----5:R-:W-:Y:S01]  /*4310*/  FSETP.GEU.AND P2, PT, |R9|, 6.5827683646048100446e-37, PT ;  /* 0x036000000900780b */ /* 0x020fe20003f4e200 */
[----:B------:R-:W-:Y:S01]  /*4320*/  BSSY B2, `(.L_x_321) ;  /* 0x0000018000027945 */ /* 0x000fe20003800000 */
[----:B------:R-:W-:Y:S01]  /*4330*/  DSETP.NEU.AND P1, PT, RZ, UR20, PT ;  /* 0x00000014ff007e2a */ /* 0x000fe2000bf2d000 */
        /* <DEDUP_REMOVED lines=22> */
.L_x_322:
[----:B------:R-:W-:Y:S05]  /*44a0*/  BSYNC B2 ;  /* 0x0000000000027941 */ /* 0x000fea0003800000 */
.L_x_321:
[----:B------:R-:W-:Y:S01]  /*44b0*/  UPRMT UR4, UR12, 0x8880, URZ ;  /* 0x000088800c047896 */ /* 0x000fe2000800003f */
[----:B------:R-:W-:Y:S01]  /*44c0*/  DADD R8, -RZ, -R12 ;  /* 0x00000000ff087229 */ /* 0x000fe2000000090c */
[----:B------:R-:W-:Y:S04]  /*44d0*/  BSSY B2, `(.L_x_323) ;  /* 0x0000023000027945 */ /* 0x000fe80003800000 */
[----:B------:R-:W-:-:S05]  /*44e0*/  ISETP.NE.AND P0, PT, RZ, UR4, PT ;  /* 0x00000004ff007c0c */ /* 0x000fca000bf05270 */
        /* <DEDUP_REMOVED lines=16> */
[----:B------:R-:W-:Y:S01]  /*45f0*/  DFMA R12, R12, R8, R20 ;  /* 0x000000080c0c722b */ /* 0x000fe20000000014 */
[----:B------:R-:W-:Y:S02]  /*4600*/  IMAD.MOV.U32 R8, RZ, RZ, R18 ;  /* 0x000000ffff087224 */ /* 0x000fe400078e0012 */
[----:B------:R-:W-:-:S05]  /*4610*/  IMAD.MOV.U32 R9, RZ, RZ, R19 ;  /* 0x000000ffff097224 */ /* 0x000fca00078e0013 */
        /* <DEDUP_REMOVED lines=14> */
.L_x_324:
[----:B------:R-:W-:Y:S05]  /*4700*/  BSYNC B2 ;  /* 0x0000000000027941 */ /* 0x000fea0003800000 */
.L_x_323:
        /* <DEDUP_REMOVED lines=22> */
.L_x_326:
[----:B------:R-:W-:Y:S05]  /*4870*/  BSYNC B2 ;  /* 0x0000000000027941 */ /* 0x000fea0003800000 */
.L_x_325:
        /* <DEDUP_REMOVED lines=23> */
.L_x_328:
[----:B------:R-:W-:Y:S05]  /*49f0*/  BSYNC B2 ;  /* 0x0000000000027941 */ /* 0x000fea0003800000 */
.L_x_327:
[----:B------:R-:W-:Y:S01]  /*4a00*/  DADD R10, -RZ, -R12 ;  /* 0x00000000ff0a7229 */ /* 0x000fe2000000090c */
[----:B------:R-:W-:Y:S09]  /*4a10*/  BSSY B2, `(.L_x_329) ;  /* 0x0000022000027945 */ /* 0x000ff20003800000 */
[----:B------:R-:W-:-:S02]  /*4a20*/  FSEL R12, R12, R10, !P0 ;  /* 0x0000000a0c0c7208 */ /* 0x000fc40004000000 */
        /* <DEDUP_REMOVED lines=32> */
.L_x_330:
[----:B------:R-:W-:Y:S05]  /*4c30*/  BSYNC B2 ;  /* 0x0000000000027941 */ /* 0x000fea0003800000 */
.L_x_329:
        /* <DEDUP_REMOVED lines=22> */
.L_x_332:
[----:B------:R-:W-:Y:S05]  /*4da0*/  BSYNC B2 ;  /* 0x0000000000027941 */ /* 0x000fea0003800000 */
.L_x_331:
        /* <DEDUP_REMOVED lines=23> */
.L_x_334:
[----:B------:R-:W-:Y:S05]  /*4f20*/  BSYNC B2 ;  /* 0x0000000000027941 */ /* 0x000fea0003800000 */
.L_x_333:
        /* <DEDUP_REMOVED lines=35> */
.L_x_336:
[----:B------:R-:W-:Y:S05]  /*5160*/  BSYNC B2 ;  /* 0x0000000000027941 */ /* 0x000fea0003800000 */
.L_x_335:
        /* <DEDUP_REMOVED lines=22> */
.L_x_338:
[----:B------:R-:W-:Y:S05]  /*52d0*/  BSYNC B2 ;  /* 0x0000000000027941 */ /* 0x000fea0003800000 */
.L_x_337:
        /* <DEDUP_REMOVED lines=23> */
.L_x_340:
[----:B------:R-:W-:Y:S05]  /*5450*/  BSYNC B2 ;  /* 0x0000000000027941 */ /* 0x000fea0003800000 */
.L_x_339:
        /* <DEDUP_REMOVED lines=35> */
.L_x_342:
[----:B------:R-:W-:Y:S05]  /*5690*/  BSYNC B2 ;  /* 0x0000000000027941 */ /* 0x000fea0003800000 */
.L_x_341:
        /* <DEDUP_REMOVED lines=22> */
.L_x_344:
[----:B------:R-:W-:Y:S05]  /*5800*/  BSYNC B2 ;  /* 0x0000000000027941 */ /* 0x000fea0003800000 */
.L_x_343:
[----:B------:R-:W-:Y:S05]  /*5810*/  BRA `(.L_x_345) ;  /* 0x0000001c00287947 */ /* 0x000fea0003800000 */
.L_x_320:
[----:B------:R-:W-:Y:S01]  /*5820*/  UPRMT UR4, UR12, 0x8880, URZ ;  /* 0x000088800c047896 */ /* 0x000fe2000800003f */
[----:B-----5:R-:W-:-:S05]  /*5830*/  DMUL R12, R36, UR20 ;  /* 0x00000014240c7c28 */ /* 0x020fca0008000000 */
[----:B------:R-:W-:-:S13]  /*5840*/  ISETP.NE.AND P0, PT, RZ, UR4, PT ;  /* 0x00000004ff007c0c */ /* 0x000fda000bf05270 */
[----:B------:R-:W-:Y:S05]  /*5850*/  @!P0 BRA `(.L_x_346) ;  /* 0x0000000c00948947 */ /* 0x000fea0003800000 */
[----:B------:R-:W-:Y:S01]  /*5860*/  DSETP.NEU.AND P0, PT, RZ, UR20, PT ;  /* 0x00000014ff007e2a */ /* 0x000fe2000bf0d000 */
[----:B------:R-:W-:Y:S01]  /*5870*/  MOV R14, 0x0 ;  /* 0x00000000000e7802 */ /* 0x000fe20000000f00 */
[----:B------:R-:W-:Y:S01]  /*5880*/  IMAD.MOV.U32 R15, RZ, RZ, 0x3fd80000 ;  /* 0x3fd80000ff0f7424 */ /* 0x000fe200078e00ff */
[----:B------:R-:W-:Y:S03]  /*5890*/  BSSY B2, `(.L_x_347) ;  /* 0x000001e000027945 */ /* 0x000fe60003800000 */
[----:B------:R-:W-:Y:S02]  /*58a0*/  FSEL R12, R12, RZ, P0 ;  /* 0x000000ff0c0c7208 */ /* 0x000fe40000000000 */
        /* <DEDUP_REMOVED lines=28> */
.L_x_348:
[----:B------:R-:W-:Y:S05]  /*5a70*/  BSYNC B2 ;  /* 0x0000000000027941 */ /* 0x000fea0003800000 */
.L_x_347:
        /* <DEDUP_REMOVED lines=20> */
[----:B------:R-:W-:Y:S01]  /*5bc0*/  MOV R44, R16 ;  /* 0x00000010002c7202 */ /* 0x000fe20000000f00 */
[----:B------:R-:W-:-:S07]  /*5bd0*/  IMAD.MOV.U32 R45, RZ, RZ, R17 ;  /* 0x000000ffff2d7224 */ /* 0x000fce00078e0011 */
.L_x_350:
[----:B------:R-:W-:Y:S05]  /*5be0*/  BSYNC B2 ;  /* 0x0000000000027941 */ /* 0x000fea0003800000 */
.L_x_349:
        /* <DEDUP_REMOVED lines=20> */
[----:B------:R-:W-:Y:S01]  /*5d30*/  IADD3 R15, R13, -0x100000, RZ ;  /* 0xfff000000d0f7810 */ /* 0x000fe20007ffe0ff */
[----:B------:R-:W-:-:S05]  /*5d40*/  IMAD.MOV.U32 R14, RZ, RZ, R12 ;  /* 0x000000ffff0e7224 */ /* 0x000fca00078e000c */
[----:B------:R-:W-:-:S08]  /*5d50*/  DFMA R32, R30, -R30, R18 ;  /* 0x8000001e1e20722b */ /* 0x000fd00000000012 */
[----:B------:R-:W-:Y:S01]  /*5d60*/  DFMA R16, R32, R14, R30 ;  /* 0x0000000e2010722b */ /* 0x000fe2000000001e */
[----:B------:R-:W-:Y:S10]  /*5d70*/  @!P1 BRA `(.L_x_352) ;  /* 0x0000000000209947 */ /* 0x000ff40003800000 */
        /* <DEDUP_REMOVED lines=8> */
.L_x_352:
[----:B------:R-:W-:Y:S05]  /*5e00*/  BSYNC B2 ;  /* 0x0000000000027941 */ /* 0x000fea0003800000 */
.L_x_351:
        /* <DEDUP_REMOVED lines=22> */
.L_x_354:
[----:B------:R-:W-:Y:S05]  /*5f70*/  BSYNC B2 ;  /* 0x0000000000027941 */ /* 0x000fea0003800000 */
.L_x_353:
        /* <DEDUP_REMOVED lines=33> */
.L_x_356:
[----:B------:R-:W-:Y:S05]  /*6190*/  BSYNC B2 ;  /* 0x0000000000027941 */ /* 0x000fea0003800000 */
.L_x_355:
        /* <DEDUP_REMOVED lines=22> */
.L_x_358:
[----:B------:R-:W-:Y:S05]  /*6300*/  BSYNC B2 ;  /* 0x0000000000027941 */ /* 0x000fea0003800000 */
.L_x_357:
        /* <DEDUP_REMOVED lines=31> */
[----:B------:R-:W-:-:S07]  /*6500*/  IMAD.MOV.U32 R14, RZ, RZ, R30 ;  /* 0x000000ffff0e7224 */ /* 0x000fce00078e001e */
[----:B------:R-:W-:Y:S05]  /*6510*/  CALL.REL.NOINC `($__internal_4_$__cuda_sm20_dsqrt_rn_f64_mediumpath_v1) ;  /* 0x0000001400b47944 */ /* 0x000fea0003c00000 */
.L_x_360:
[----:B------:R-:W-:Y:S05]  /*6520*/  BSYNC B2 ;  /* 0x0000000000027941 */ /* 0x000fea0003800000 */
.L_x_359:
        /* <DEDUP_REMOVED lines=22> */
.L_x_362:
[----:B------:R-:W-:Y:S05]  /*6690*/  BSYNC B2 ;  /* 0x0000000000027941 */ /* 0x000fea0003800000 */
.L_x_361:
[----:B------:R-:W-:Y:S05]  /*66a0*/  BRA `(.L_x_345) ;  /* 0x0000000c00847947 */ /* 0x000fea0003800000 */
.L_x_346:
[----:B------:R-:W-:Y:S01]  /*66b0*/  DADD R12, R8, R12 ;  /* 0x00000000080c7229 */ /* 0x000fe2000000000c */
[----:B------:R-:W-:Y:S01]  /*66c0*/  BSSY B2, `(.L_x_363) ;  /* 0x0000020000027945 */ /* 0x000fe20003800000 */
[----:B------:R-:W-:-:S08]  /*66d0*/  DSETP.NEU.AND P0, PT, RZ, UR20, PT ;  /* 0x00000014ff007e2a */ /* 0x000fd0000bf0d000 */
        /* <DEDUP_REMOVED lines=30> */
.L_x_364:
[----:B------:R-:W-:Y:S05]  /*68c0*/  BSYNC B2 ;  /* 0x0000000000027941 */ /* 0x000fea0003800000 */
.L_x_363:
        /* <DEDUP_REMOVED lines=22> */
.L_x_366:
[----:B------:R-:W-:Y:S05]  /*6a30*/  BSYNC B2 ;  /* 0x0000000000027941 */ /* 0x000fea0003800000 */
.L_x_365:
[----:B------:R-:W-:Y:S01]  /*6a40*/  DFMA R12, R38, UR20, R10 ;  /* 0x00000014260c7c2b */ /* 0x000fe2000800000a */
[----:B------:R-:W-:Y:S09]  /*6a50*/  BSSY B2, `(.L_x_367) ;  /* 0x000001f000027945 */ /* 0x000ff20003800000 */
[----:B------:R-:W-:-:S02]  /*6a60*/  FSEL R22, R12, R10, P0 ;  /* 0x0000000a0c167208 */ /* 0x000fc40000000000 */
        /* <DEDUP_REMOVED lines=13> */
[----:B------:R-:W-:Y:S01]  /*6b40*/  IMAD.MOV.U32 R10, RZ, RZ, R18 ;  /* 0x000000ffff0a7224 */ /* 0x000fe200078e0012 */
[----:B------:R-:W-:-:S06]  /*6b50*/  MOV R11, R19 ;  /* 0x00000013000b7202 */ /* 0x000fcc0000000f00 */
        /* <DEDUP_REMOVED lines=14> */
.L_x_368:
[----:B------:R-:W-:Y:S05]  /*6c40*/  BSYNC B2 ;  /* 0x0000000000027941 */ /* 0x000fea0003800000 */
.L_x_367:
        /* <DEDUP_REMOVED lines=22> */
.L_x_370:
[----:B------:R-:W-:Y:S05]  /*6db0*/  BSYNC B2 ;  /* 0x0000000000027941 */ /* 0x000fea0003800000 */
.L_x_369:
        /* <DEDUP_REMOVED lines=10> */
[----:B------:R-:W-:Y:S02]  /*6e60*/  IMAD.MOV.U32 R24, RZ, RZ, R18 ;  /* 0x000000ffff187224 */ /* 0x000fe400078e0012 */
[----:B------:R-:W-:Y:S01]  /*6e70*/  IMAD.MOV.U32 R25, RZ, RZ, R19 ;  /* 0x000000ffff197224 */ /* 0x000fe200078e0013 */
[----:B------:R-:W-:Y:S02]  /*6e80*/  ISETP.GE.U32.AND P1, PT, R20, 0x7ca00000, PT ;  /* 0x7ca000001400780c */ /* 0x000fe40003f26070 */
        /* <DEDUP_REMOVED lines=19> */
.L_x_372:
[----:B------:R-:W-:Y:S05]  /*6fc0*/  BSYNC B2 ;  /* 0x0000000000027941 */ /* 0x000fea0003800000 */
.L_x_371:
        /* <DEDUP_REMOVED lines=22> */
.L_x_374:
[----:B------:R-:W-:Y:S05]  /*7130*/  BSYNC B2 ;  /* 0x0000000000027941 */ /* 0x000fea0003800000 */
.L_x_373:
        /* <DEDUP_REMOVED lines=32> */
.L_x_376:
[----:B------:R-:W-:Y:S05]  /*7340*/  BSYNC B2 ;  /* 0x0000000000027941 */ /* 0x000fea0003800000 */
.L_x_375:
        /* <DEDUP_REMOVED lines=22> */
.L_x_377:
[----:B------:R-:W-:Y:S05]  /*74b0*/  BSYNC B2 ;  /* 0x0000000000027941 */ /* 0x000fea0003800000 */
.L_x_345:
[----:B------:R-:W-:Y:S01]  /*74c0*/  IADD3 R4, P0, R4, UR5, RZ ;  /* 0x0000000504047c10 */ /* 0x000fe2000ff1e0ff */
[----:B------:R-:W-:Y:S02]  /*74d0*/  DADD R46, R38, -R46 ;  /* 0x00000000262e7229 */ /* 0x000fe4000000082e */
[----:B------:R-:W-:Y:S01]  /*74e0*/  DADD R44, R36, -R44 ;  /* 0x00000000242c7229 */ /* 0x000fe2000000082c */
[----:B------:R-:W-:Y:S01]  /*74f0*/  SHF.L.U32 R0, R4, 0x2, RZ ;  /* 0x0000000204007819 */ /* 0x000fe200000006ff */
[----:B------:R-:W-:Y:S01]  /*7500*/  DADD R42, R42, -R12 ;  /* 0x000000002a2a7229 */ /* 0x000fe2000000080c */
[----:B------:R-:W-:Y:S01]  /*7510*/  IMAD.X R5, RZ, RZ, R5, P0 ;  /* 0x000000ffff057224 */ /* 0x000fe200000e0605 */
[----:B------:R-:W-:Y:S01]  /*7520*/  DADD R40, R40, -R48 ;  /* 0x0000000028287229 */ /* 0x000fe20000000830 */
[----:B------:R-:W-:Y:S02]  /*7530*/  ISETP.GE.U32.AND P0, PT, R0, UR14, PT ;  /* 0x0000000e00007c0c */ /* 0x000fe4000bf06070 */
[----:B------:R0:W-:Y:S01]  /*7540*/  STG.E.128 desc[UR16][R34.64], R44 ;  /* 0x0000002c22007986 */ /* 0x0001e2000c101d10 */
[----:B------:R-:W-:-:S02]  /*7550*/  SHF.L.U64.HI R0, R4, 0x2, R5 ;  /* 0x0000000204007819 */ /* 0x000fc40000010205 */
[----:B------:R-:W-:Y:S01]  /*7560*/  ISETP.LT.U32.AND P1, PT, R4, 0x4000, PT ;  /* 0x000040000400780c */ /* 0x000fe20003f21070 */
[----:B------:R0:W-:Y:S01]  /*7570*/  STG.E.128 desc[UR16][R34.64+0x10], R40 ;  /* 0x0000102822007986 */ /* 0x0001e2000c101d10 */
[----:B------:R-:W-:Y:S02]  /*7580*/  ISETP.GE.AND.EX P0, PT, R0, UR13, PT, P0 ;  /* 0x0000000d00007c0c */ /* 0x000fe4000bf06300 */
[----:B------:R-:W-:Y:S01]  /*7590*/  ISETP.LT.U32.AND.EX P1, PT, R5, RZ, PT, P1 ;  /* 0x000000ff0500720c */ /* 0x000fe20003f21110 */
[----:B------:R0:W-:Y:S04]  /*75a0*/  STG.E.128 desc[UR16][R6.64], R8 ;  /* 0x0000000806007986 */ /* 0x0001e8000c101d10 */
[----:B------:R0:W-:Y:S08]  /*75b0*/  STG.E.128 desc[UR16][R6.64+0x10], R24 ;  /* 0x0000101806007986 */ /* 0x0001f0000c101d10 */
[----:B------:R-:W-:Y:S05]  /*75c0*/  @!P0 BRA P1, `(.L_x_378) ;  /* 0xffffffcc00008947 */ /* 0x000fea000083ffff */
[----:B------:R-:W-:Y:S05]  /*75d0*/  BSYNC B1 ;  /* 0x0000000000017941 */ /* 0x000fea0003800000 */
.L_x_319:
[----:B------:R-:W-:Y:S05]  /*75e0*/  EXIT ;  /* 0x000000000000794d */ /* 0x000fea0003800000 */
        .weak           $__internal_3_$__cuda_sm20_div_rn_f64_full
        .type           $__internal_3_$__cuda_sm20_div_rn_f64_full,@function
        .size           $__internal_3_$__cuda_sm20_div_rn_f64_full,($__internal_4_$__cuda_sm20_dsqrt_rn_f64_mediumpath_v1 - $__internal_3_$__cuda_sm20_div_rn_f64_full)
$__internal_3_$__cuda_sm20_div_rn_f64_full:
[C---:B------:R-:W-:Y:S01]  /*75f0*/  FSETP.GEU.AND P5, PT, |R19|.reuse, 1.469367938527859385e-39, PT ;  /* 0x001000001300780b */ /* 0x040fe20003fae200 */
[----:B------:R-:W-:Y:S01]  /*7600*/  IMAD.MOV.U32 R18, RZ, RZ, R16 ;  /* 0x000000ffff127224 */ /* 0x000fe200078e0010 */
[----:B------:R-:W-:Y:S01]  /*7610*/  LOP3.LUT R17, R19, 0x800fffff, RZ, 0xc0, !PT ;  /* 0x800fffff13117812 */ /* 0x000fe200078ec0ff */
[----:B------:R-:W-:Y:S01]  /*7620*/  IMAD.MOV.U32 R20, RZ, RZ, R14 ;  /* 0x000000ffff147224 */ /* 0x000fe200078e000e */
[----:B------:R-:W-:Y:S01]  /*7630*/  MOV R21, R23 ;  /* 0x0000001700157202 */ /* 0x000fe20000000f00 */
[----:B------:R-:W-:Y:S01]  /*7640*/  IMAD.MOV.U32 R28, RZ, RZ, 0x1 ;  /* 0x00000001ff1c7424 */ /* 0x000fe200078e00ff */
[----:B------:R-:W-:Y:S01]  /*7650*/  LOP3.LUT R17, R17, 0x3ff00000, RZ, 0xfc, !PT ;  /* 0x3ff0000011117812 */ /* 0x000fe200078efcff */
[----:B------:R-:W-:Y:S01]  /*7660*/  IMAD.MOV.U32 R22, RZ, RZ, R20 ;  /* 0x000000ffff167224 */ /* 0x000fe200078e0014 */
[----:B------:R-:W-:Y:S01]  /*7670*/  LOP3.LUT R15, R19, 0x7ff00000, RZ, 0xc0, !PT ;  /* 0x7ff00000130f7812 */ /* 0x000fe200078ec0ff */
[----:B------:R-:W-:Y:S01]  /*7680*/  BSSY B0, `(.L_x_379) ;  /* 0x0000051000007945 */ /* 0x000fe20003800000 */
[----:B------:R-:W-:-:S03]  /*7690*/  LOP3.LUT R14, R21, 0x7ff00000, RZ, 0xc0, !PT ;  /* 0x7ff00000150e7812 */ /* 0x000fc600078ec0ff */
[----:B------:R-:W-:Y:S01]  /*76a0*/  @!P5 DMUL R16, R18, 8.98846567431157953865e+307 ;  /* 0x7fe000001210d828 */ /* 0x000fe20000000000 */
[----:B------:R-:W-:-:S09]  /*76b0*/  IMAD.MOV.U32 R13, RZ, RZ, R15 ;  /* 0x000000ffff0d7224 */ /* 0x000fd200078e000f */
[----:B------:R-:W-:Y:S02]  /*76c0*/  @!P5 LOP3.LUT R13, R17, 0x7ff00000, RZ, 0xc0, !PT ;  /* 0x7ff00000110dd812 */ /* 0x000fe400078ec0ff */
[----:B------:R-:W-:Y:S01]  /*76d0*/  ISETP.GE.U32.AND P5, PT, R14, R15, PT ;  /* 0x0000000f0e00720c */ /* 0x000fe20003fa6070 */
[----:B------:R-:W-:-:S05]  /*76e0*/  IMAD.MOV.U32 R15, RZ, RZ, 0x1ca00000 ;  /* 0x1ca00000ff0f7424 */ /* 0x000fca00078e00ff */
[----:B------:R-:W-:Y:S02]  /*76f0*/  SEL R23, R15, 0x63400000, !P5 ;  /* 0x634000000f177807 */ /* 0x000fe40006800000 */
[----:B------:R-:W-:Y:S02]  /*7700*/  FSETP.GEU.AND P5, PT, |R21|, 1.469367938527859385e-39, PT ;  /* 0x001000001500780b */ /* 0x000fe40003fae200 */
[----:B------:R-:W-:-:S11]  /*7710*/  LOP3.LUT R23, R23, 0x800fffff, R21, 0xf8, !PT ;  /* 0x800fffff17177812 */ /* 0x000fd600078ef815 */
[----:B------:R-:W-:Y:S02]  /*7720*/  @!P5 LOP3.LUT R29, R19, 0x7ff00000, RZ, 0xc0, !PT ;  /* 0x7ff00000131dd812 */ /* 0x000fe400078ec0ff */
[----:B------:R-:W-:Y:S02]  /*7730*/  @!P5 MOV R30, RZ ;  /* 0x000000ff001ed202 */ /* 0x000fe40000000f00 */
[----:B------:R-:W-:Y:S02]  /*7740*/  @!P5 ISETP.GE.U32.AND P6, PT, R14, R29, PT ;  /* 0x0000001d0e00d20c */ /* 0x000fe40003fc6070 */
[----:B------:R-:W0:Y:S02]  /*7750*/  MUFU.RCP64H R29, R17 ;  /* 0x00000011001d7308 */ /* 0x000e240000001800 */
[----:B------:R-:W-:-:S04]  /*7760*/  @!P5 SEL R31, R15, 0x63400000, !P6 ;  /* 0x634000000f1fd807 */ /* 0x000fc80007000000 */
[----:B------:R-:W-:-:S04]  /*7770*/  @!P5 LOP3.LUT R31, R31, 0x80000000, R21, 0xf8, !PT ;  /* 0x800000001f1fd812 */ /* 0x000fc800078ef815 */
[----:B------:R-:W-:-:S06]  /*7780*/  @!P5 LOP3.LUT R31, R31, 0x100000, RZ, 0xfc, !PT ;  /* 0x001000001f1fd812 */ /* 0x000fcc00078efcff */
[----:B------:R-:W-:Y:S02]  /*7790*/  @!P5 DFMA R22, R22, 2, -R30 ;  /* 0x400000001616d82b */ /* 0x000fe4000000081e */
        /* <DEDUP_REMOVED lines=8> */
[----:B------:R-:W-:Y:S01]  /*7820*/  IMAD.MOV.U32 R28, RZ, RZ, R14 ;  /* 0x000000ffff1c7224 */ /* 0x000fe200078e000e */
[----:B------:R-:W-:-:S05]  /*7830*/  @!P5 LOP3.LUT R28, R23, 0x7ff00000, RZ, 0xc0, !PT ;  /* 0x7ff00000171cd812 */ /* 0x000fca00078ec0ff */
[----:B------:R-:W-:-:S05]  /*7840*/  VIADD R29, R28, 0xffffffff ;  /* 0xffffffff1c1d7836 */ /* 0x000fca0000000000 */
[----:B------:R-:W-:Y:S02]  /*7850*/  ISETP.GT.U32.AND P5, PT, R29, 0x7feffffe, PT ;  /* 0x7feffffe1d00780c */ /* 0x000fe40003fa4070 */
[----:B------:R-:W-:-:S04]  /*7860*/  IADD3 R29, R13, -0x1, RZ ;  /* 0xffffffff0d1d7810 */ /* 0x000fc80007ffe0ff */
[----:B------:R-:W-:-:S13]  /*7870*/  ISETP.GT.U32.OR P5, PT, R29, 0x7feffffe, P5 ;  /* 0x7feffffe1d00780c */ /* 0x000fda0002fa4470 */
[----:B------:R-:W-:Y:S05]  /*7880*/  @P5 BRA `(.L_x_380) ;  /* 0x00000000006c5947 */ /* 0x000fea0003800000 */
[----:B------:R-:W-:Y:S01]  /*7890*/  LOP3.LUT R13, R19, 0x7ff00000, RZ, 0xc0, !PT ;  /* 0x7ff00000130d7812 */ /* 0x000fe200078ec0ff */
[----:B------:R-:W-:-:S03]  /*78a0*/  IMAD.MOV.U32 R20, RZ, RZ, RZ ;  /* 0x000000ffff147224 */ /* 0x000fc600078e00ff */
[CC--:B------:R-:W-:Y:S02]  /*78b0*/  ISETP.GE.U32.AND P5, PT, R14.reuse, R13.reuse, PT ;  /* 0x0000000d0e00720c */ /* 0x0c0fe40003fa6070 */
[----:B------:R-:W-:-:S04]  /*78c0*/  VIADDMNMX R14, R14, -R13, 0xb9600000, !PT ;  /* 0xb96000000e0e7446 */ /* 0x000fc8000780090d */
[----:B------:R-:W-:Y:S02]  /*78d0*/  VIMNMX R13, R14, 0x46a00000, PT ;  /* 0x46a000000e0d7848 */ /* 0x000fe40003fe0100 */
[----:B------:R-:W-:-:S05]  /*78e0*/  SEL R14, R15, 0x63400000, !P5 ;  /* 0x634000000f0e7807 */ /* 0x000fca0006800000 */
[----:B------:R-:W-:-:S04]  /*78f0*/  IMAD.IADD R13, R13, 0x1, -R14 ;  /* 0x000000010d0d7824 */ /* 0x000fc800078e0a0e */
[----:B------:R-:W-:-:S06]  /*7900*/  VIADD R21, R13, 0x7fe00000 ;  /* 0x7fe000000d157836 */ /* 0x000fcc0000000000 */
        /* <DEDUP_REMOVED lines=10> */
[----:B------:R-:W-:Y:S01]  /*79b0*/  DMUL.RP R20, R32, R20 ;  /* 0x0000001420147228 */ /* 0x000fe20000008000 */
[----:B------:R-:W-:Y:S01]  /*79c0*/  IMAD.MOV.U32 R16, RZ, RZ, RZ ;  /* 0x000000ffff107224 */ /* 0x000fe200078e00ff */
[----:B------:R-:W-:-:S05]  /*79d0*/  IADD3 R13, -R13, -0x43300000, RZ ;  /* 0xbcd000000d0d7810 */ /* 0x000fca0007ffe1ff */
[----:B------:R-:W-:-:S03]  /*79e0*/  DFMA R16, R14, -R16, R32 ;  /* 0x800000100e10722b */ /* 0x000fc60000000020 */
[----:B------:R-:W-:-:S07]  /*79f0*/  LOP3.LUT R19, R21, R19, RZ, 0x3c, !PT ;  /* 0x0000001315137212 */ /* 0x000fce00078e3cff */
[----:B------:R-:W-:-:S04]  /*7a00*/  FSETP.NEU.AND P5, PT, |R17|, R13, PT ;  /* 0x0000000d1100720b */ /* 0x000fc80003fad200 */
[----:B------:R-:W-:Y:S02]  /*7a10*/  FSEL R14, R20, R14, !P5 ;  /* 0x0000000e140e7208 */ /* 0x000fe40006800000 */
[----:B------:R-:W-:Y:S01]  /*7a20*/  FSEL R15, R19, R15, !P5 ;  /* 0x0000000f130f7208 */ /* 0x000fe20006800000 */
[----:B------:R-:W-:Y:S06]  /*7a30*/  BRA `(.L_x_381) ;  /* 0x0000000000547947 */ /* 0x000fec0003800000 */
.L_x_380:
        /* <DEDUP_REMOVED lines=13> */
[----:B------:R-:W-:Y:S02]  /*7b10*/  @P5 IMAD.MOV.U32 R14, RZ, RZ, RZ ;  /* 0x000000ffff0e5224 */ /* 0x000fe400078e00ff */
[----:B------:R-:W-:Y:S01]  /*7b20*/  @P5 IMAD.MOV.U32 R15, RZ, RZ, R13 ;  /* 0x000000ffff0f5224 */ /* 0x000fe200078e000d */
[----:B------:R-:W-:Y:S06]  /*7b30*/  BRA `(.L_x_381) ;  /* 0x0000000000147947 */ /* 0x000fec0003800000 */
.L_x_383:
[----:B------:R-:W-:Y:S02]  /*7b40*/  LOP3.LUT R15, R19, 0x80000, RZ, 0xfc, !PT ;  /* 0x00080000130f7812 */ /* 0x000fe400078efcff */
[----:B------:R-:W-:Y:S01]  /*7b50*/  MOV R14, R18 ;  /* 0x00000012000e7202 */ /* 0x000fe20000000f00 */
[----:B------:R-:W-:Y:S06]  /*7b60*/  BRA `(.L_x_381) ;  /* 0x0000000000087947 */ /* 0x000fec0003800000 */
.L_x_382:
[----:B------:R-:W-:Y:S01]  /*7b70*/  LOP3.LUT R15, R21, 0x80000, RZ, 0xfc, !PT ;  /* 0x00080000150f7812 */ /* 0x000fe200078efcff */
[----:B------:R-:W-:-:S07]  /*7b80*/  IMAD.MOV.U32 R14, RZ, RZ, R20 ;  /* 0x000000ffff0e7224 */ /* 0x000fce00078e0014 */
.L_x_381:
[----:B------:R-:W-:Y:S05]  /*7b90*/  BSYNC B0 ;  /* 0x0000000000007941 */ /* 0x000fea0003800000 */
.L_x_379:
[----:B------:R-:W-:Y:S01]  /*7ba0*/  IMAD.MOV.U32 R16, RZ, RZ, R14 ;  /* 0x000000ffff107224 */ /* 0x000fe200078e000e */
[----:B------:R-:W-:Y:S01]  /*7bb0*/  MOV R14, R0 ;  /* 0x00000000000e7202 */ /* 0x000fe20000000f00 */
[----:B------:R-:W-:Y:S02]  /*7bc0*/  IMAD.MOV.U32 R17, RZ, RZ, R15 ;  /* 0x000000ffff117224 */ /* 0x000fe400078e000f */
[----:B------:R-:W-:-:S04]  /*7bd0*/  IMAD.MOV.U32 R15, RZ, RZ, 0x0 ;  /* 0x00000000ff0f7424 */ /* 0x000fc800078e00ff */
[----:B------:R-:W-:Y:S05]  /*7be0*/  RET.REL.NODEC R14 `(_ZN2at6native54_GLOBAL__N__3d75cb98_21_fused_adagrad_impl_cu_7510a93525multi_tensor_apply_kernelINS1_32FusedOptimizerTensorListMetadataILi3EEENS1_23FusedAdagradMathFunctorIdEEJPKfddddbS8_S8_EEEvT_T0_DpT1_) ;  /* 0xffffff840e047950 */ /* 0x000fea0003c3ffff */
        .weak           $__internal_4_$__cuda_sm20_dsqrt_rn_f64_mediumpath_v1
        .type           $__internal_4_$__cuda_sm20_dsqrt_rn_f64_mediumpath_v1,@function
        .size           $__internal_4_$__cuda_sm20_dsqrt_rn_f64_mediumpath_v1,(.L_x_395 - $__internal_4_$__cuda_sm20_dsqrt_rn_f64_mediumpath_v1)
$__internal_4_$__cuda_sm20_dsqrt_rn_f64_mediumpath_v1:
[----:B------:R-:W-:Y:S01]  /*7bf0*/  ISETP.GE.U32.AND P5, PT, R20, -0x3400000, PT ;  /* 0xfcc000001400780c */ /* 0x000fe20003fa6070 */
[----:B------:R-:W-:Y:S01]  /*7c00*/  IMAD.MOV.U32 R21, RZ, RZ, R19 ;  /* 0x000000ffff157224 */ /* 0x000fe200078e0013 */
[----:B------:R-:W-:Y:S01]  /*7c10*/  BSSY B0, `(.L_x_384) ;  /* 0x0000027000007945 */ /* 0x000fe20003800000 */
[----:B------:R-:W-:Y:S01]  /*7c20*/  MOV R19, R17 ;  /* 0x0000001100137202 */ /* 0x000fe20000000f00 */
[----:B------:R-:W-:Y:S02]  /*7c30*/  IMAD.MOV.U32 R17, RZ, RZ, R15 ;  /* 0x000000ffff117224 */ /* 0x000fe400078e000f */
[----:B------:R-:W-:Y:S02]  /*7c40*/  IMAD.MOV.U32 R20, RZ, RZ, R28 ;  /* 0x000000ffff147224 */ /* 0x000fe400078e001c */
[----:B------:R-:W-:-:S05]  /*7c50*/  IMAD.MOV.U32 R15, RZ, RZ, R13 ;  /* 0x000000ffff0f7224 */ /* 0x000fca00078e000d */
[----:B------:R-:W-:Y:S05]  /*7c60*/  @!P5 BRA `(.L_x_385) ;  /* 0x000000000020d947 */ /* 0x000fea0003800000 */
[----:B------:R-:W-:-:S10]  /*7c70*/  DFMA.RM R14, R18, R16, R14 ;  /* 0x00000010120e722b */ /* 0x000fd4000000400e */
[----:B------:R-:W-:-:S05]  /*7c80*/  IADD3 R16, P5, R14, 0x1, RZ ;  /* 0x000000010e107810 */ /* 0x000fca0007fbe0ff */
[----:B------:R-:W-:-:S06]  /*7c90*/  IMAD.X R17, RZ, RZ, R15, P5 ;  /* 0x000000ffff117224 */ /* 0x000fcc00028e060f */
[----:B------:R-:W-:-:S08]  /*7ca0*/  DFMA.RP R20, -R14, R16, R20 ;  /* 0x000000100e14722b */ /* 0x000fd00000008114 */
[----:B------:R-:W-:-:S06]  /*7cb0*/  DSETP.GT.AND P5, PT, R20, RZ, PT ;  /* 0x000000ff1400722a */ /* 0x000fcc0003fa4000 */
[----:B------:R-:W-:Y:S02]  /*7cc0*/  FSEL R14, R16, R14, P5 ;  /* 0x0000000e100e7208 */ /* 0x000fe40002800000 */
[----:B------:R-:W-:Y:S01]  /*7cd0*/  FSEL R15, R17, R15, P5 ;  /* 0x0000000f110f7208 */ /* 0x000fe20002800000 */
[----:B------:R-:W-:Y:S06]  /*7ce0*/  BRA `(.L_x_386) ;  /* 0x0000000000647947 */ /* 0x000fec0003800000 */
.L_x_385:
[----:B------:R-:W-:-:S14]  /*7cf0*/  DSETP.NE.AND P5, PT, R20, RZ, PT ;  /* 0x000000ff1400722a */ /* 0x000fdc0003fa5000 */
[----:B------:R-:W-:Y:S05]  /*7d00*/  @!P5 BRA `(.L_x_387) ;  /* 0x000000000058d947 */ /* 0x000fea0003800000 */
[----:B------:R-:W-:-:S13]  /*7d10*/  ISETP.GE.AND P5, PT, R21, RZ, PT ;  /* 0x000000ff1500720c */ /* 0x000fda0003fa6270 */
[----:B------:R-:W-:Y:S01]  /*7d20*/  @!P5 MOV R14, 0x0 ;  /* 0x00000000000ed802 */ /* 0x000fe20000000f00 */
[----:B------:R-:W-:Y:S01]  /*7d30*/  @!P5 IMAD.MOV.U32 R15, RZ, RZ, -0x80000 ;  /* 0xfff80000ff0fd424 */ /* 0x000fe200078e00ff */
[----:B------:R-:W-:Y:S06]  /*7d40*/  @!P5 BRA `(.L_x_386) ;  /* 0x00000000004cd947 */ /* 0x000fec0003800000 */
[----:B------:R-:W-:-:S13]  /*7d50*/  ISETP.GT.AND P5, PT, R21, 0x7fefffff, PT ;  /* 0x7fefffff1500780c */ /* 0x000fda0003fa4270 */
[----:B------:R-:W-:Y:S05]  /*7d60*/  @P5 BRA `(.L_x_387) ;  /* 0x0000000000405947 */ /* 0x000fea0003800000 */
[----:B------:R-:W-:Y:S01]  /*7d70*/  DMUL R20, R20, 8.11296384146066816958e+31 ;  /* 0x4690000014147828 */ /* 0x000fe20000000000 */
[----:B------:R-:W-:Y:S01]  /*7d80*/  IMAD.MOV.U32 R14, RZ, RZ, RZ ;  /* 0x000000ffff0e7224 */ /* 0x000fe200078e00ff */
[----:B------:R-:W-:Y:S01]  /*7d90*/  MOV R19, 0x3fd80000 ;  /* 0x3fd8000000137802 */ /* 0x000fe20000000f00 */
[----:B------:R-:W-:-:S03]  /*7da0*/  IMAD.MOV.U32 R18, RZ, RZ, 0x0 ;  /* 0x00000000ff127424 */ /* 0x000fc600078e00ff */
[----:B------:R-:W0:Y:S02]  /*7db0*/  MUFU.RSQ64H R15, R21 ;  /* 0x00000015000f7308 */ /* 0x000e240000001c00 */
[----:B0-----:R-:W-:-:S08]  /*7dc0*/  DMUL R16, R14, R14 ;  /* 0x0000000e0e107228 */ /* 0x001fd00000000000 */
[----:B------:R-:W-:-:S08]  /*7dd0*/  DFMA R16, R20, -R16, 1 ;  /* 0x3ff000001410742b */ /* 0x000fd00000000810 */
[----:B------:R-:W-:Y:S02]  /*7de0*/  DFMA R18, R16, R18, 0.5 ;  /* 0x3fe000001012742b */ /* 0x000fe40000000012 */
[----:B------:R-:W-:-:S08]  /*7df0*/  DMUL R16, R14, R16 ;  /* 0x000000100e107228 */ /* 0x000fd00000000000 */
[----:B------:R-:W-:-:S08]  /*7e00*/  DFMA R16, R18, R16, R14 ;  /* 0x000000101210722b */ /* 0x000fd0000000000e */
[----:B------:R-:W-:Y:S02]  /*7e10*/  DMUL R14, R20, R16 ;  /* 0x00000010140e7228 */ /* 0x000fe40000000000 */
[----:B------:R-:W-:-:S06]  /*7e20*/  VIADD R17, R17, 0xfff00000 ;  /* 0xfff0000011117836 */ /* 0x000fcc0000000000 */
[----:B------:R-:W-:-:S08]  /*7e30*/  DFMA R18, R14, -R14, R20 ;  /* 0x8000000e0e12722b */ /* 0x000fd00000000014 */
[----:B------:R-:W-:-:S10]  /*7e40*/  DFMA R14, R16, R18, R14 ;  /* 0x00000012100e722b */ /* 0x000fd4000000000e */
[----:B------:R-:W-:Y:S01]  /*7e50*/  VIADD R15, R15, 0xfcb00000 ;  /* 0xfcb000000f0f7836 */ /* 0x000fe20000000000 */
[----:B------:R-:W-:Y:S06]  /*7e60*/  BRA `(.L_x_386) ;  /* 0x0000000000047947 */ /* 0x000fec0003800000 */
.L_x_387:
[----:B------:R-:W-:-:S11]  /*7e70*/  DADD R14, R20, R20 ;  /* 0x00000000140e7229 */ /* 0x000fd60000000014 */
.L_x_386:
[----:B------:R-:W-:Y:S05]  /*7e80*/  BSYNC B0 ;  /* 0x0000000000007941 */ /* 0x000fea0003800000 */
.L_x_384:
[----:B------:R-:W-:Y:S01]  /*7e90*/  IMAD.MOV.U32 R16, RZ, RZ, R14 ;  /* 0x000000ffff107224 */ /* 0x000fe200078e000e */
[----:B------:R-:W-:Y:S01]  /*7ea0*/  MOV R17, R15 ;  /* 0x0000000f00117202 */ /* 0x000fe20000000f00 */
[----:B------:R-:W-:Y:S02]  /*7eb0*/  IMAD.MOV.U32 R14, RZ, RZ, R0 ;  /* 0x000000ffff0e7224 */ /* 0x000fe400078e0000 */
[----:B------:R-:W-:-:S04]  /*7ec0*/  IMAD.MOV.U32 R15, RZ, RZ, 0x0 ;  /* 0x00000000ff0f7424 */ /* 0x000fc800078e00ff */
[----:B------:R-:W-:Y:S05]  /*7ed0*/  RET.REL.NODEC R14 `(_ZN2at6native54_GLOBAL__N__3d75cb98_21_fused_adagrad_impl_cu_7510a93525multi_tensor_apply_kernelINS1_32FusedOptimizerTensorListMetadataILi3EEENS1_23FusedAdagradMathFunctorIdEEJPKfddddbS8_S8_EEEvT_T0_DpT1_) ;  /* 0xffffff800e487950 */ /* 0x000fea0003c3ffff */
.L_x_388:
        /* <DEDUP_REMOVED lines=10> */
.L_x_395:


//--------------------- .nv.shared.reserved.0     --------------------------
	.section	.nv.shared.reserved.0,"aw",@nobits
	.weak		__nv_reservedSMEM_offset_0_alias
	.size		__nv_reservedSMEM_offset_0_alias, 0, 0
	.other		__nv_reservedSMEM_offset_0_alias,@"STO_CUDA_RESERVED_SHARED STV_DEFAULT"
__nv_reservedSMEM_offset_0_alias:
	.zero		0


//--------------------- .nv.global                --------------------------
	.section	.nv.global,"aw",@nobits
.nv.global:
	.type		_ZN52_INTERNAL_3d75cb98_21_fused_adagrad_impl_cu_7510a9354cuda3std3__48in_placeE,@object
	.size		_ZN52_INTERNAL_3d75cb98_21_fused_adagrad_impl_cu_7510a9354cuda3std3__48in_placeE,(_ZN52_INTERNAL_3d75cb98_21_fused_adagrad_impl_cu_7510a9354cuda3std6ranges3__45__cpo8distanceE - _ZN52_INTERNAL_3d75cb98_21_fused_adagrad_impl_cu_7510a9354cuda3std3__48in_placeE)
_ZN52_INTERNAL_3d75cb98_21_fused_adagrad_impl_cu_7510a9354cuda3std3__48in_placeE:
	.zero		1
	.type		_ZN52_INTERNAL_3d75cb98_21_fused_adagrad_impl_cu_7510a9354cuda3std6ranges3__45__cpo8distanceE,@object
	.size		_ZN52_INTERNAL_3d75cb98_21_fused_adagrad_impl_cu_7510a9354cuda3std6ranges3__45__cpo8distanceE,(_ZN52_INTERNAL_3d75cb98_21_fused_adagrad_impl_cu_7510a9354cuda3std3__45__cpo6cbeginE - _ZN52_INTERNAL_3d75cb98_21_fused_adagrad_impl_cu_7510a9354cuda3std6ranges3__45__cpo8distanceE)
_ZN52_INTERNAL_3d75cb98_21_fused_adagrad_impl_cu_7510a9354cuda3std6ranges3__45__cpo8distanceE:
	.zero		1
	.type		_ZN52_INTERNAL_3d75cb98_21_fused_adagrad_impl_cu_7510a9354cuda3std3__45__cpo6cbeginE,@object
	.size		_ZN52_INTERNAL_3d75cb98_21_fused_adagrad_impl_cu_7510a9354cuda3std3__45__cpo6cbeginE,(_ZN52_INTERNAL_3d75cb98_21_fused_adagrad_impl_cu_7510a9354cuda3std6ranges3__45__cpo7advanceE - _ZN52_INTERNAL_3d75cb98_21_fused_adagrad_impl_cu_7510a9354cuda3std3__45__cpo6cbeginE)
_ZN52_INTERNAL_3d75cb98_21_fused_adagrad_impl_cu_7510a9354cuda3std3__45__cpo6cbeginE:
	.zero		1
	.type		_ZN52_INTERNAL_3d75cb98_21_fused_adagrad_impl_cu_7510a9354cuda3std6ranges3__45__cpo7advanceE,@object
	.size		_ZN52_INTERNAL_3d75cb98_21_fused_adagrad_impl_cu_7510a9354cuda3std6ranges3__45__cpo7advanceE,(_ZN52_INTERNAL_3d75cb98_21_fused_adagrad_impl_cu_7510a9354cuda3std3__45__cpo7crbeginE - _ZN52_INTERNAL_3d75cb98_21_fused_adagrad_impl_cu_7510a9354cuda3std6ranges3__45__cpo7advanceE)
_ZN52_INTERNAL_3d75cb98_21_fused_adagrad_impl_cu_7510a9354cuda3std6ranges3__45__cpo7advanceE:
	.zero		1
	.type		_ZN52_INTERNAL_3d75cb98_21_fused_adagrad_impl_cu_7510a9354cuda3std3__45__cpo7crbeginE,@object
	.size		_ZN52_INTERNAL_3d75cb98_21_fused_adagrad_impl_cu_7510a9354cuda3std3__45__cpo7crbeginE,(_ZN52_INTERNAL_3d75cb98_21_fused_adagrad_impl_cu_7510a9354cuda3std6ranges3__45__cpo4dataE - _ZN52_INTERNAL_3d75cb98_21_fused_adagrad_impl_cu_7510a9354cuda3std3__45__cpo7crbeginE)
_ZN52_INTERNAL_3d75cb98_21_fused_adagrad_impl_cu_7510a9354cuda3std3__45__cpo7crbeginE:
	.zero		1
	.type		_ZN52_INTERNAL_3d75cb98_21_fused_adagrad_impl_cu_7510a9354cuda3std6ranges3__45__cpo4dataE,@object
	.size		_ZN52_INTERNAL_3d75cb98_21_fused_adagrad_impl_cu_7510a9354cuda3std6ranges3__45__cpo4dataE,(_ZN52_INTERNAL_3d75cb98_21_fused_adagrad_impl_cu_7510a9354cuda3std6ranges3__45__cpo5beginE - _ZN52_INTERNAL_3d75cb98_21_fused_adagrad_impl_cu_7510a9354cuda3std6ranges3__45__cpo4dataE)
_ZN52_INTERNAL_3d75cb98_21_fused_adagrad_impl_cu_7510a9354cuda3std6ranges3__45__cpo4dataE:
	.zero		1
	.type		_ZN52_INTERNAL_3d75cb98_21_fused_adagrad_impl_cu_7510a9354cuda3std6ranges3__45__cpo5beginE,@object
	.size		_ZN52_INTERNAL_3d75cb98_21_fused_adagrad_impl_cu_7510a9354cuda3std6ranges3__45__cpo5beginE,(_ZN52_INTERNAL_3d75cb98_21_fused_adagrad_impl_cu_7510a9354cuda3std3__454_GLOBAL__N__3d75cb98_21_fused_adagrad_impl_cu_7510a9356ignoreE - _ZN52_INTERNAL_3d75cb98_21_fused_adagrad_impl_cu_7510a9354cuda3std6ranges3__45__cpo5beginE)
_ZN52_INTERNAL_3d75cb98_21_fused_adagrad_impl_cu_7510a9354cuda3std6ranges3__45__cpo5beginE:
	.zero		1
	.type		_ZN52_INTERNAL_3d75cb98_21_fused_adagrad_impl_cu_7510a9354cuda3std3__454_GLOBAL__N__3d75cb98_21_fused_adagrad_impl_cu_7510a9356ignoreE,@object
	.size		_ZN52_INTERNAL_3d75cb98_21_fused_adagrad_impl_cu_7510a9354cuda3std3__454_GLOBAL__N__3d75cb98_21_fused_adagrad_impl_cu_7510a9356ignoreE,(_ZN52_INTERNAL_3d75cb98_21_fused_adagrad_impl_cu_7510a9354cuda3std6ranges3__45__cpo4sizeE - _ZN52_INTERNAL_3d75cb98_21_fused_adagrad_impl_cu_7510a9354cuda3std3__454_GLOBAL__N__3d75cb98_21_fused_adagrad_impl_cu_7510a9356ignoreE)
_ZN52_INTERNAL_3d75cb98_21_fused_adagrad_impl_cu_7510a9354cuda3std3__454_GLOBAL__N__3d75cb98_21_fused_adagrad_impl_cu_7510a9356ignoreE:
	.zero		1
	.type		_ZN52_INTERNAL_3d75cb98_21_fused_adagrad_impl_cu_7510a9354cuda3std6ranges3__45__cpo4sizeE,@object
	.size		_ZN52_INTERNAL_3d75cb98_21_fused_adagrad_impl_cu_7510a9354cuda3std6ranges3__45__cpo4sizeE,(_ZN52_INTERNAL_3d75cb98_21_fused_adagrad_impl_cu_7510a9354cuda3std3__45__cpo5beginE - _ZN52_INTERNAL_3d75cb98_21_fused_adagrad_impl_cu_7510a9354cuda3std6ranges3__45__cpo4sizeE)
_ZN52_INTERNAL_3d75cb98_21_fused_adagrad_impl_cu_7510a9354cuda3std6ranges3__45__cpo4sizeE:
	.zero		1
	.type		_ZN52_INTERNAL_3d75cb98_21_fused_adagrad_impl_cu_7510a9354cuda3std3__45__cpo5beginE,@object
	.size		_ZN52_INTERNAL_3d75cb98_21_fused_adagrad_impl_cu_7510a9354cuda3std3__45__cpo5beginE,(_ZN52_INTERNAL_3d75cb98_21_fused_adagrad_impl_cu_7510a9354cuda3std6ranges3__45__cpo6cbeginE - _ZN52_INTERNAL_3d75cb98_21_fused_adagrad_impl_cu_7510a9354cuda3std3__45__cpo5beginE)
_ZN52_INTERNAL_3d75cb98_21_fused_adagrad_impl_cu_7510a9354cuda3std3__45__cpo5beginE:
	.zero		1
	.type		_ZN52_INTERNAL_3d75cb98_21_fused_adagrad_impl_cu_7510a9354cuda3std6ranges3__45__cpo6cbeginE,@object
	.size		_ZN52_INTERNAL_3d75cb98_21_fused_adagrad_impl_cu_7510a9354cuda3std6ranges3__45__cpo6cbeginE,(_ZN52_INTERNAL_3d75cb98_21_fused_adagrad_impl_cu_7510a9354cuda3std3__45__cpo6rbeginE - _ZN52_INTERNAL_3d75cb98_21_fused_adagrad_impl_cu_7510a9354cuda3std6ranges3__45__cpo6cbeginE)
_ZN52_INTERNAL_3d75cb98_21_fused_adagrad_impl_cu_7510a9354cuda3std6ranges3__45__cpo6cbeginE:
	.zero		1
	.type		_ZN52_INTERNAL_3d75cb98_21_fused_adagrad_impl_cu_7510a9354cuda3std3__45__cpo6rbeginE,@object
	.size		_ZN52_INTERNAL_3d75cb98_21_fused_adagrad_impl_cu_7510a9354cuda3std3__45__cpo6rbeginE,(_ZN52_INTERNAL_3d75cb98_21_fused_adagrad_impl_cu_7510a9354cuda3std6ranges3__45__cpo4nextE - _ZN52_INTERNAL_3d75cb98_21_fused_adagrad_impl_cu_7510a9354cuda3std3__45__cpo6rbeginE)
_ZN52_INTERNAL_3d75cb98_21_fused_adagrad_impl_cu_7510a9354cuda3std3__45__cpo6rbeginE:
	.zero		1
	.type		_ZN52_INTERNAL_3d75cb98_21_fused_adagrad_impl_cu_7510a9354cuda3std6ranges3__45__cpo4nextE,@object
	.size		_ZN52_INTERNAL_3d75cb98_21_fused_adagrad_impl_cu_7510a9354cuda3std6ranges3__45__cpo4nextE,(_ZN52_INTERNAL_3d75cb98_21_fused_adagrad_impl_cu_7510a9354cuda3std6ranges3__45__cpo4swapE - _ZN52_INTERNAL_3d75cb98_21_fused_adagrad_impl_cu_7510a9354cuda3std6ranges3__45__cpo4nextE)
_ZN52_INTERNAL_3d75cb98_21_fused_adagrad_impl_cu_7510a9354cuda3std6ranges3__45__cpo4nextE:
	.zero		1
	.type		_ZN52_INTERNAL_3d75cb98_21_fused_adagrad_impl_cu_7510a9354cuda3std6ranges3__45__cpo4swapE,@object
	.size		_ZN52_INTERNAL_3d75cb98_21_fused_adagrad_impl_cu_7510a9354cuda3std6ranges3__45__cpo4swapE,(_ZN52_INTERNAL_3d75cb98_21_fused_adagrad_impl_cu_7510a9354cuda3std3__420unreachable_sentinelE - _ZN52_INTERNAL_3d75cb98_21_fused_adagrad_impl_cu_7510a9354cuda3std6ranges3__45__cpo4swapE)
_ZN52_INTERNAL_3d75cb98_21_fused_adagrad_impl_cu_7510a9354cuda3std6ranges3__45__cpo4swapE:
	.zero		1
	.type		_ZN52_INTERNAL_3d75cb98_21_fused_adagrad_impl_cu_7510a9354cuda3std3__420unreachable_sentinelE,@object
	.size		_ZN52_INTERNAL_3d75cb98_21_fused_adagrad_impl_cu_7510a9354cuda3std3__420unreachable_sentinelE,(_ZN52_INTERNAL_3d75cb98_21_fused_adagrad_impl_cu_7510a9356thrust23THRUST_300001_SM_900_NS6system6detail10sequential3seqE - _ZN52_INTERNAL_3d75cb98_21_fused_adagrad_impl_cu_7510a9354cuda3std3__420unreachable_sentinelE)
_ZN52_INTERNAL_3d75cb98_21_fused_adagrad_impl_cu_7510a9354cuda3std3__420unreachable_sentinelE:
	.zero		1
	.type		_ZN52_INTERNAL_3d75cb98_21_fused_adagrad_impl_cu_7510a9356thrust23THRUST_300001_SM_900_NS6system6detail10sequential3seqE,@object
	.size		_ZN52_INTERNAL_3d75cb98_21_fused_adagrad_impl_cu_7510a9356thrust23THRUST_300001_SM_900_NS6system6detail10sequential3seqE,(_ZN52_INTERNAL_3d75cb98_21_fused_adagrad_impl_cu_7510a9354cuda3std3__45__cpo4cendE - _ZN52_INTERNAL_3d75cb98_21_fused_adagrad_impl_cu_7510a9356thrust23THRUST_300001_SM_900_NS6system6detail10sequential3seqE)
_ZN52_INTERNAL_3d75cb98_21_fused_adagrad_impl_cu_7510a9356thrust23THRUST_300001_SM_900_NS6system6detail10sequential3seqE:
	.zero		1
	.type		_ZN52_INTERNAL_3d75cb98_21_fused_adagrad_impl_cu_7510a9354cuda3std3__45__cpo4cendE,@object
	.size		_ZN52_INTERNAL_3d75cb98_21_fused_adagrad_impl_cu_7510a9354cuda3std3__45__cpo4cendE,(_ZN52_INTERNAL_3d75cb98_21_fused_adagrad_impl_cu_7510a9354cuda3std6ranges3__45__cpo9iter_swapE - _ZN52_INTERNAL_3d75cb98_21_fused_adagrad_impl_cu_7510a9354cuda3std3__45__cpo4cendE)
_ZN52_INTERNAL_3d75cb98_21_fused_adagrad_impl_cu_7510a9354cuda3std3__45__cpo4cendE:
	.zero		1
	.type		_ZN52_INTERNAL_3d75cb98_21_fused_adagrad_impl_cu_7510a9354cuda3std6ranges3__45__cpo9iter_swapE,@object
	.size		_ZN52_INTERNAL_3d75cb98_21_fused_adagrad_impl_cu_7510a9354cuda3std6ranges3__45__cpo9iter_swapE,(_ZN52_INTERNAL_3d75cb98_21_fused_adagrad_impl_cu_7510a9354cuda3std3__45__cpo5crendE - _ZN52_INTERNAL_3d75cb98_21_fused_adagrad_impl_cu_7510a9354cuda3std6ranges3__45__cpo9iter_swapE)
_ZN52_INTERNAL_3d75cb98_21_fused_adagrad_impl_cu_7510a9354cuda3std6ranges3__45__cpo9iter_swapE:
	.zero		1
	.type		_ZN52_INTERNAL_3d75cb98_21_fused_adagrad_impl_cu_7510a9354cuda3std3__45__cpo5crendE,@object
	.size		_ZN52_INTERNAL_3d75cb98_21_fused_adagrad_impl_cu_7510a9354cuda3std3__45__cpo5crendE,(_ZN52_INTERNAL_3d75cb98_21_fused_adagrad_impl_cu_7510a9354cuda3std6ranges3__45__cpo5cdataE - _ZN52_INTERNAL_3d75cb98_21_fused_adagrad_impl_cu_7510a9354cuda3std3__45__cpo5crendE)
_ZN52_INTERNAL_3d75cb98_21_fused_adagrad_impl_cu_7510a9354cuda3std3__45__cpo5crendE:
	.zero		1
	.type		_ZN52_INTERNAL_3d75cb98_21_fused_adagrad_impl_cu_7510a9354cuda3std6ranges3__45__cpo5cdataE,@object
	.size		_ZN52_INTERNAL_3d75cb98_21_fused_adagrad_impl_cu_7510a9354cuda3std6ranges3__45__cpo5cdataE,(_ZN52_INTERNAL_3d75cb98_21_fused_adagrad_impl_cu_7510a9354cuda3std6ranges3__45__cpo3endE - _ZN52_INTERNAL_3d75cb98_21_fused_adagrad_impl_cu_7510a9354cuda3std6ranges3__45__cpo5cdataE)
_ZN52_INTERNAL_3d75cb98_21_fused_adagrad_impl_cu_7510a9354cuda3std6ranges3__45__cpo5cdataE:
	.zero		1
	.type		_ZN52_INTERNAL_3d75cb98_21_fused_adagrad_impl_cu_7510a9354cuda3std6ranges3__45__cpo3endE,@object
	.size		_ZN52_INTERNAL_3d75cb98_21_fused_adagrad_impl_cu_7510a9354cuda3std6ranges3__45__cpo3endE,(_ZN52_INTERNAL_3d75cb98_21_fused_adagrad_impl_cu_7510a9354cuda3std3__419piecewise_constructE - _ZN52_INTERNAL_3d75cb98_21_fused_adagrad_impl_cu_7510a9354cuda3std6ranges3__45__cpo3endE)
_ZN52_INTERNAL_3d75cb98_21_fused_adagrad_impl_cu_7510a9354cuda3std6ranges3__45__cpo3endE:
	.zero		1
	.type		_ZN52_INTERNAL_3d75cb98_21_fused_adagrad_impl_cu_7510a9354cuda3std3__419piecewise_constructE,@object
	.size		_ZN52_INTERNAL_3d75cb98_21_fused_adagrad_impl_cu_7510a9354cuda3std3__419piecewise_constructE,(_ZN52_INTERNAL_3d75cb98_21_fused_adagrad_impl_cu_7510a9354cuda3std6ranges3__45__cpo5ssizeE - _ZN52_INTERNAL_3d75cb98_21_fused_adagrad_impl_cu_7510a9354cuda3std3__419piecewise_constructE)
_ZN52_INTERNAL_3d75cb98_21_fused_adagrad_impl_cu_7510a9354cuda3std3__419piecewise_constructE:
	.zero		1
	.type		_ZN52_INTERNAL_3d75cb98_21_fused_adagrad_impl_cu_7510a9354cuda3std6ranges3__45__cpo5ssizeE,@object
	.size		_ZN52_INTERNAL_3d75cb98_21_fused_adagrad_impl_cu_7510a9354cuda3std6ranges3__45__cpo5ssizeE,(_ZN52_INTERNAL_3d75cb98_21_fused_adagrad_impl_cu_7510a9354cuda3std3__45__cpo3endE - _ZN52_INTERNAL_3d75cb98_21_fused_adagrad_impl_cu_7510a9354cuda3std6ranges3__45__cpo5ssizeE)
_ZN52_INTERNAL_3d75cb98_21_fused_adagrad_impl_cu_7510a9354cuda3std6ranges3__45__cpo5ssizeE:
	.zero		1
	.type		_ZN52_INTERNAL_3d75cb98_21_fused_adagrad_impl_cu_7510a9354cuda3std3__45__cpo3endE,@object
	.size		_ZN52_INTERNAL_3d75cb98_21_fused_adagrad_impl_cu_7510a9354cuda3std3__45__cpo3endE,(_ZN52_INTERNAL_3d75cb98_21_fused_adagrad_impl_cu_7510a9354cuda3std6ranges3__45__cpo4cendE - _ZN52_INTERNAL_3d75cb98_21_fused_adagrad_impl_cu_7510a9354cuda3std3__45__cpo3endE)
_ZN52_INTERNAL_3d75cb98_21_fused_adagrad_impl_cu_7510a9354cuda3std3__45__cpo3endE:
	.zero		1
	.type		_ZN52_INTERNAL_3d75cb98_21_fused_adagrad_impl_cu_7510a9354cuda3std6ranges3__45__cpo4cendE,@object
	.size		_ZN52_INTERNAL_3d75cb98_21_fused_adagrad_impl_cu_7510a9354cuda3std6ranges3__45__cpo4cendE,(_ZN52_INTERNAL_3d75cb98_21_fused_adagrad_impl_cu_7510a9354cuda3std3__45__cpo4rendE - _ZN52_INTERNAL_3d75cb98_21_fused_adagrad_impl_cu_7510a9354cuda3std6ranges3__45__cpo4cendE)
_ZN52_INTERNAL_3d75cb98_21_fused_adagrad_impl_cu_7510a9354cuda3std6ranges3__45__cpo4cendE:
	.zero		1
	.type		_ZN52_INTERNAL_3d75cb98_21_fused_adagrad_impl_cu_7510a9354cuda3std3__45__cpo4rendE,@object
	.size		_ZN52_INTERNAL_3d75cb98_21_fused_adagrad_impl_cu_7510a9354cuda3std3__45__cpo4rendE,(_ZN52_INTERNAL_3d75cb98_21_fused_adagrad_impl_cu_7510a9354cuda3std6ranges3__45__cpo4prevE - _ZN52_INTERNAL_3d75cb98_21_fused_adagrad_impl_cu_7510a9354cuda3std3__45__cpo4rendE)
_ZN52_INTERNAL_3d75cb98_21_fused_adagrad_impl_cu_7510a9354cuda3std3__45__cpo4rendE:
	.zero		1
	.type		_ZN52_INTERNAL_3d75cb98_21_fused_adagrad_impl_cu_7510a9354cuda3std6ranges3__45__cpo4prevE,@object
	.size		_ZN52_INTERNAL_3d75cb98_21_fused_adagrad_impl_cu_7510a9354cuda3std6ranges3__45__cpo4prevE,(_ZN52_INTERNAL_3d75cb98_21_fused_adagrad_impl_cu_7510a9354cuda3std6ranges3__45__cpo9iter_moveE - _ZN52_INTERNAL_3d75cb98_21_fused_adagrad_impl_cu_7510a9354cuda3std6ranges3__45__cpo4prevE)
_ZN52_INTERNAL_3d75cb98_21_fused_adagrad_impl_cu_7510a9354cuda3std6ranges3__45__cpo4prevE:
	.zero		1
	.type		_ZN52_INTERNAL_3d75cb98_21_fused_adagrad_impl_cu_7510a9354cuda3std6ranges3__45__cpo9iter_moveE,@object
	.size		_ZN52_INTERNAL_3d75cb98_21_fused_adagrad_impl_cu_7510a9354cuda3std6ranges3__45__cpo9iter_moveE,(.L_13 - _ZN52_INTERNAL_3d75cb98_21_fused_adagrad_impl_cu_7510a9354cuda3std6ranges3__45__cpo9iter_moveE)
_ZN52_INTERNAL_3d75cb98_21_fused_adagrad_impl_cu_7510a9354cuda3std6ranges3__45__cpo9iter_moveE:
	.zero		1
.L_13:


//--------------------- .nv.constant0._ZN2at6native54_GLOBAL__N__3d75cb98_21_fused_adagrad_impl_cu_7510a93525multi_tensor_apply_kernelINS1_32FusedOptimizerTensorListMetadataILi3EEENS1_23FusedAdagradMathFunctorIN3c108BFloat16EEEJPKfddddbSA_SA_EEEvT_T0_DpT1_ --------------------------
	.section	.nv.constant0._ZN2at6native54_GLOBAL__N__3d75cb98_21_fused_adagrad_impl_cu_7510a93525multi_tensor_apply_kernelINS1_32FusedOptimizerTensorListMetadataILi3EEENS1_23FusedAdagradMathFunctorIN3c108BFloat16EEEJPKfddddbSA_SA_EEEvT_T0_DpT1_,"a",@progbits
	.sectionflags	@""
	.align	4
.nv.constant0._ZN2at6native54_GLOBAL__N__3d75cb98_21_fused_adagrad_impl_cu_7510a93525multi_tensor_apply_kernelINS1_32FusedOptimizerTensorListMetadataILi3EEENS1_23FusedAdagradMathFunctorIN3c108BFloat16EEEJPKfddddbSA_SA_EEEvT_T0_DpT1_:
	.zero		4128


//--------------------- .nv.constant0._ZN2at6native54_GLOBAL__N__3d75cb98_21_fused_adagrad_impl_cu_7510a93525multi_tensor_apply_kernelINS1_32FusedOptimizerTensorListMetadataILi3EEENS1_23FusedAdagradMathFunctorIN3c104HalfEEEJPKfddddbSA_SA_EEEvT_T0_DpT1_ --------------------------
	.section	.nv.constant0._ZN2at6native54_GLOBAL__N__3d75cb98_21_fused_adagrad_impl_cu_7510a93525multi_tensor_apply_kernelINS1_32FusedOptimizerTensorListMetadataILi3EEENS1_23FusedAdagradMathFunctorIN3c104HalfEEEJPKfddddbSA_SA_EEEvT_T0_DpT1_,"a",@progbits
	.sectionflags	@""
	.align	4
.nv.constant0._ZN2at6native54_GLOBAL__N__3d75cb98_21_fused_adagrad_impl_cu_7510a93525multi_tensor_apply_kernelINS1_32FusedOptimizerTensorListMetadataILi3EEENS1_23FusedAdagradMathFunctorIN3c104HalfEEEJPKfddddbSA_SA_EEEvT_T0_DpT1_:
	.zero		4128


//--------------------- .nv.constant0._ZN2at6native54_GLOBAL__N__3d75cb98_21_fused_adagrad_impl_cu_7510a93525multi_tensor_apply_kernelINS1_32FusedOptimizerTensorListMetadataILi3EEENS1_23FusedAdagradMathFunctorIfEEJPKfddddbS8_S8_EEEvT_T0_DpT1_ --------------------------
	.section	.nv.constant0._ZN2at6native54_GLOBAL__N__3d75cb98_21_fused_adagrad_impl_cu_7510a93525multi_tensor_apply_kernelINS1_32FusedOptimizerTensorListMetadataILi3EEENS1_23FusedAdagradMathFunctorIfEEJPKfddddbS8_S8_EEEvT_T0_DpT1_,"a",@progbits
	.sectionflags	@""
	.align	4
.nv.constant0._ZN2at6native54_GLOBAL__N__3d75cb98_21_fused_adagrad_impl_cu_7510a93525multi_tensor_apply_kernelINS1_32FusedOptimizerTensorListMetadataILi3EEENS1_23FusedAdagradMathFunctorIfEEJPKfddddbS8_S8_EEEvT_T0_DpT1_:
	.zero		4128


//--------------------- .nv.constant0._ZN2at6native54_GLOBAL__N__3d75cb98_21_fused_adagrad_impl_cu_7510a93525multi_tensor_apply_kernelINS1_32FusedOptimizerTensorListMetadataILi3EEENS1_23FusedAdagradMathFunctorIdEEJPKfddddbS8_S8_EEEvT_T0_DpT1_ --------------------------
	.section	.nv.constant0._ZN2at6native54_GLOBAL__N__3d75cb98_21_fused_adagrad_impl_cu_7510a93525multi_tensor_apply_kernelINS1_32FusedOptimizerTensorListMetadataILi3EEENS1_23FusedAdagradMathFunctorIdEEJPKfddddbS8_S8_EEEvT_T0_DpT1_,"a",@progbits
	.sectionflags	@""
	.align	4
.nv.constant0._ZN2at6native54_GLOBAL__N__3d75cb98_21_fused_adagrad_impl_cu_7510a93525multi_tensor_apply_kernelINS1_32FusedOptimizerTensorListMetadataILi3EEENS1_23FusedAdagradMathFunctorIdEEJPKfddddbS8_S8_EEEvT_T0_DpT1_:
	.zero		4128


//--------------------- SYMBOLS --------------------------

	.type		.nv.reservedSmem.offset0,@object
	.size		.nv.reservedSmem.offset0,0x4
